	.target	sm_80

	.elftype	@"ET_EXEC"


//--------------------- .note.nv.tkinfo           --------------------------
	.section	.note.nv.tkinfo,"",@"SHT_NOTE"
	.sectionflags	@"SHF_NOTE_NV_TKINFO"
	.tkinfo
        /*0018*/ 	.word	0x00000002
        /*0030*/ 	.string	""
        /*0030*/ 	.string	"ptxas"
        /*0030*/ 	.string	"Cuda compilation tools, release 13.0, V13.0.88"
        /*0030*/ 	.string	"Build cuda_13.0.r13.0/compiler.36424714_0"
        /*0030*/ 	.string	"-v  -suppress-debug-info  -lineinfo  -arch sm_80 "



//--------------------- .note.nv.cuinfo           --------------------------
	.section	.note.nv.cuinfo,"",@"SHT_NOTE"
	.sectionflags	@"SHF_NOTE_NV_CUINFO"
        /*0018*/ 	.short	0x0002
        /*001a*/ 	.short	0x0050
        /*001c*/ 	.short	0x0082
	.zero		2


//--------------------- .nv.info                  --------------------------
	.section	.nv.info,"",@"SHT_CUDA_INFO"
	.align	4


	//----- nvinfo : EIATTR_REGCOUNT
	.align		4
        /*0000*/ 	.byte	0x04, 0x2f
        /*0002*/ 	.short	(.L_1 - .L_0)
	.align		4
.L_0:
        /*0004*/ 	.word	index@(matmul_kernel)
        /*0008*/ 	.word	0x000000ff


	//----- nvinfo : EIATTR_FRAME_SIZE
	.align		4
.L_1:
        /*000c*/ 	.byte	0x04, 0x11
        /*000e*/ 	.short	(.L_3 - .L_2)
	.align		4
.L_2:
        /*0010*/ 	.word	index@(matmul_kernel)
        /*0014*/ 	.word	0x00000240


	//----- nvinfo : EIATTR_MIN_STACK_SIZE
	.align		4
.L_3:
        /*0018*/ 	.byte	0x04, 0x12
        /*001a*/ 	.short	(.L_5 - .L_4)
	.align		4
.L_4:
        /*001c*/ 	.word	index@(matmul_kernel)
        /*0020*/ 	.word	0x00000240
.L_5:


//--------------------- .nv.info.matmul_kernel    --------------------------
	.section	.nv.info.matmul_kernel,"",@"SHT_CUDA_INFO"
	.sectionflags	@""
	.align	4


	//----- nvinfo : EIATTR_CUDA_API_VERSION
	.align		4
        /*0000*/ 	.byte	0x04, 0x37
        /*0002*/ 	.short	(.L_7 - .L_6)
.L_6:
        /*0004*/ 	.word	0x00000082


	//----- nvinfo : EIATTR_SW2861232_WAR
	.align		4
.L_7:
        /*0008*/ 	.byte	0x01, 0x35
	.zero		2


	//----- nvinfo : EIATTR_PARAM_CBANK
	.align		4
        /*000c*/ 	.byte	0x04, 0x0a
        /*000e*/ 	.short	(.L_9 - .L_8)
	.align		4
.L_8:
        /*0010*/ 	.word	index@(.nv.constant0.matmul_kernel)
        /*0014*/ 	.short	0x0160
        /*0016*/ 	.short	0x0050


	//----- nvinfo : EIATTR_CBANK_PARAM_SIZE
	.align		4
.L_9:
        /*0018*/ 	.byte	0x03, 0x19
        /*001a*/ 	.short	0x0050


	//----- nvinfo : EIATTR_KPARAM_INFO
	.align		4
        /*001c*/ 	.byte	0x04, 0x17
        /*001e*/ 	.short	(.L_11 - .L_10)
.L_10:
        /*0020*/ 	.word	0x00000000
        /*0024*/ 	.short	0x000d
        /*0026*/ 	.short	0x0048
        /*0028*/ 	.byte	0x00, 0xf4, 0x21, 0x00


	//----- nvinfo : EIATTR_KPARAM_INFO
	.align		4
.L_11:
        /*002c*/ 	.byte	0x04, 0x17
        /*002e*/ 	.short	(.L_13 - .L_12)
.L_12:
        /*0030*/ 	.word	0x00000000
        /*0034*/ 	.short	0x000c
        /*0036*/ 	.short	0x0040
        /*0038*/ 	.byte	0x00, 0xf4, 0x21, 0x00


	//----- nvinfo : EIATTR_KPARAM_INFO
	.align		4
.L_13:
        /*003c*/ 	.byte	0x04, 0x17
        /*003e*/ 	.short	(.L_15 - .L_14)
.L_14:
        /*0040*/ 	.word	0x00000000
        /*0044*/ 	.short	0x000b
        /*0046*/ 	.short	0x0038
        /*0048*/ 	.byte	0x00, 0xf0, 0x11, 0x00


	//----- nvinfo : EIATTR_KPARAM_INFO
	.align		4
.L_15:
        /*004c*/ 	.byte	0x04, 0x17
        /*004e*/ 	.short	(.L_17 - .L_16)
.L_16:
        /*0050*/ 	.word	0x00000000
        /*0054*/ 	.short	0x000a
        /*0056*/ 	.short	0x0034
        /*0058*/ 	.byte	0x00, 0xf0, 0x11, 0x00


	//----- nvinfo : EIATTR_KPARAM_INFO
	.align		4
.L_17:
        /*005c*/ 	.byte	0x04, 0x17
        /*005e*/ 	.short	(.L_19 - .L_18)
.L_18:
        /*0060*/ 	.word	0x00000000
        /*0064*/ 	.short	0x0009
        /*0066*/ 	.short	0x0030
        /*0068*/ 	.byte	0x00, 0xf0, 0x11, 0x00


	//----- nvinfo : EIATTR_KPARAM_INFO
	.align		4
.L_19:
        /*006c*/ 	.byte	0x04, 0x17
        /*006e*/ 	.short	(.L_21 - .L_20)
.L_20:
        /*0070*/ 	.word	0x00000000
        /*0074*/ 	.short	0x0008
        /*0076*/ 	.short	0x002c
        /*0078*/ 	.byte	0x00, 0xf0, 0x11, 0x00


	//----- nvinfo : EIATTR_KPARAM_INFO
	.align		4
.L_21:
        /*007c*/ 	.byte	0x04, 0x17
        /*007e*/ 	.short	(.L_23 - .L_22)
.L_22:
        /*0080*/ 	.word	0x00000000
        /*0084*/ 	.short	0x0007
        /*0086*/ 	.short	0x0028
        /*0088*/ 	.byte	0x00, 0xf0, 0x11, 0x00


	//----- nvinfo : EIATTR_KPARAM_INFO
	.align		4
.L_23:
        /*008c*/ 	.byte	0x04, 0x17
        /*008e*/ 	.short	(.L_25 - .L_24)
.L_24:
        /*0090*/ 	.word	0x00000000
        /*0094*/ 	.short	0x0006
        /*0096*/ 	.short	0x0024
        /*0098*/ 	.byte	0x00, 0xf0, 0x11, 0x00


	//----- nvinfo : EIATTR_KPARAM_INFO
	.align		4
.L_25:
        /*009c*/ 	.byte	0x04, 0x17
        /*009e*/ 	.short	(.L_27 - .L_26)
.L_26:
        /*00a0*/ 	.word	0x00000000
        /*00a4*/ 	.short	0x0005
        /*00a6*/ 	.short	0x0020
        /*00a8*/ 	.byte	0x00, 0xf0, 0x11, 0x00


	//----- nvinfo : EIATTR_KPARAM_INFO
	.align		4
.L_27:
        /*00ac*/ 	.byte	0x04, 0x17
        /*00ae*/ 	.short	(.L_29 - .L_28)
.L_28:
        /*00b0*/ 	.word	0x00000000
        /*00b4*/ 	.short	0x0004
        /*00b6*/ 	.short	0x001c
        /*00b8*/ 	.byte	0x00, 0xf0, 0x11, 0x00


	//----- nvinfo : EIATTR_KPARAM_INFO
	.align		4
.L_29:
        /*00bc*/ 	.byte	0x04, 0x17
        /*00be*/ 	.short	(.L_31 - .L_30)
.L_30:
        /*00c0*/ 	.word	0x00000000
        /*00c4*/ 	.short	0x0003
        /*00c6*/ 	.short	0x0018
        /*00c8*/ 	.byte	0x00, 0xf0, 0x11, 0x00


	//----- nvinfo : EIATTR_KPARAM_INFO
	.align		4
.L_31:
        /*00cc*/ 	.byte	0x04, 0x17
        /*00ce*/ 	.short	(.L_33 - .L_32)
.L_32:
        /*00d0*/ 	.word	0x00000000
        /*00d4*/ 	.short	0x0002
        /*00d6*/ 	.short	0x0010
        /*00d8*/ 	.byte	0x00, 0xf4, 0x21, 0x00


	//----- nvinfo : EIATTR_KPARAM_INFO
	.align		4
.L_33:
        /*00dc*/ 	.byte	0x04, 0x17
        /*00de*/ 	.short	(.L_35 - .L_34)
.L_34:
        /*00e0*/ 	.word	0x00000000
        /*00e4*/ 	.short	0x0001
        /*00e6*/ 	.short	0x0008
        /*00e8*/ 	.byte	0x00, 0xf4, 0x21, 0x00


	//----- nvinfo : EIATTR_KPARAM_INFO
	.align		4
.L_35:
        /*00ec*/ 	.byte	0x04, 0x17
        /*00ee*/ 	.short	(.L_37 - .L_36)
.L_36:
        /*00f0*/ 	.word	0x00000000
        /*00f4*/ 	.short	0x0000
        /*00f6*/ 	.short	0x0000
        /*00f8*/ 	.byte	0x00, 0xf4, 0x21, 0x00


	//----- nvinfo : EIATTR_MAXREG_COUNT
	.align		4
.L_37:
        /*00fc*/ 	.byte	0x03, 0x1b
        /*00fe*/ 	.short	0x00ff


	//----- nvinfo : EIATTR_NUM_BARRIERS
	.align		4
        /*0100*/ 	.byte	0x02, 0x4c
        /*0102*/ 	.byte	0x01
	.zero		1


	//----- nvinfo : EIATTR_ANNOTATIONS
	.align		4
        /*0104*/ 	.byte	0x04, 0x55
        /*0106*/ 	.short	(.L_39 - .L_38)


	//   ....[0]....
.L_38:
        /*0108*/ 	.word	0x00000001
        /*010c*/ 	.byte	0x00, 0x5a, 0x00, 0x00, 0x01, 0x00, 0x00, 0x00, 0x40, 0x5a, 0x00, 0x00, 0x01, 0x00, 0x00, 0x00
        /* <DEDUP_REMOVED lines=153> */
        /*0aac*/ 	.byte	0xe0, 0xad, 0x00, 0x00, 0x01, 0x00, 0x00, 0x00, 0x00, 0xae, 0x00, 0x00


	//----- nvinfo : EIATTR_MERCURY_ISA_VERSION
	.align		4
.L_39:
        /*0ab8*/ 	.byte	0x03, 0x5f
        /*0aba*/ 	.short	0x0000


	//----- nvinfo : EIATTR_EXIT_INSTR_OFFSETS
	.align		4
        /*0abc*/ 	.byte	0x04, 0x1c
        /*0abe*/ 	.short	(.L_41 - .L_40)


	//   ....[0]....
.L_40:
        /*0ac0*/ 	.word	0x0000e0f0


	//   ....[1]....
        /*0ac4*/ 	.word	0x0000e110


	//----- nvinfo : EIATTR_REQNTID
	.align		4
.L_41:
        /*0ac8*/ 	.byte	0x04, 0x10
        /*0aca*/ 	.short	(.L_43 - .L_42)
.L_42:
        /*0acc*/ 	.word	0x00000080
        /*0ad0*/ 	.word	0x00000001
        /*0ad4*/ 	.word	0x00000001
.L_43:


//--------------------- .nv.callgraph             --------------------------
	.section	.nv.callgraph,"",@"SHT_CUDA_CALLGRAPH"
	.align	4
	.sectionentsize	8
	.align		4
        /*0000*/ 	.word	0x00000000
	.align		4
        /*0004*/ 	.word	0xffffffff
	.align		4
        /*0008*/ 	.word	0x00000000
	.align		4
        /*000c*/ 	.word	0xfffffffe
	.align		4
        /*0010*/ 	.word	0x00000000
	.align		4
        /*0014*/ 	.word	0xfffffffd
	.align		4
        /*0018*/ 	.word	0x00000000
	.align		4
        /*001c*/ 	.word	0xfffffffc


//--------------------- .nv.rel.action            --------------------------
	.section	.nv.rel.action,"",@"SHT_CUDA_RELOCINFO"
	.align	8
	.sectionentsize	8
        /*0000*/ 	.byte	0x73, 0x00, 0x00, 0x00, 0x00, 0x00, 0x00, 0x00, 0x00, 0x00, 0x00, 0x11, 0x25, 0x00, 0x05, 0x36


//--------------------- .nv.constant0.matmul_kernel --------------------------
	.section	.nv.constant0.matmul_kernel,"a",@progbits
	.sectionflags	@""
	.align	4
.nv.constant0.matmul_kernel:
	.zero		432


//--------------------- .text.matmul_kernel       --------------------------
	.section	.text.matmul_kernel,"ax",@progbits
	.sectioninfo	@"SHI_REGISTERS=255"
	.align	128
        .global         matmul_kernel
        .type           matmul_kernel,@function
        .size           matmul_kernel,(.L_x_3 - matmul_kernel)
        .other          matmul_kernel,@"STO_CUDA_ENTRY STV_DEFAULT"
matmul_kernel:
.text.matmul_kernel:
[----:B------:R-:W-:Y:S02]  /*0000*/  IMAD.MOV.U32 R1, RZ, RZ, c[0x0][0x28] ;  /* 0x00000a00ff017624 */ /* 0x000fe400078e00ff */
[----:B------:R-:W-:Y:S01]  /*0010*/  IMAD.MOV.U32 R0, RZ, RZ, c[0x0][0x17c] ;  /* 0x00005f00ff007624 */ /* 0x000fe200078e00ff */
[----:B------:R-:W1:Y:S01]  /*0020*/  S2R R5, SR_CTAID.X ;  /* 0x0000000000057919 */ /* 0x000e620000002500 */
[----:B------:R-:W-:Y:S01]  /*0030*/  ULDC.64 UR4, c[0x0][0x118] ;  /* 0x0000460000047ab9 */ /* 0x000fe20000000a00 */
[----:B------:R-:W-:Y:S01]  /*0040*/  IMAD.MOV.U32 R12, RZ, RZ, RZ ;  /* 0x000000ffff0c7224 */ /* 0x000fe200078e00ff */
[----:B------:R-:W-:Y:S01]  /*0050*/  IADD3 R1, R1, -0x240, RZ ;  /* 0xfffffdc001017810 */ /* 0x000fe20007ffe0ff */
[----:B------:R-:W-:Y:S01]  /*0060*/  IMAD.MOV.U32 R161, RZ, RZ, c[0x0][0x18c] ;  /* 0x00006300ffa17624 */ /* 0x000fe200078e00ff */
[----:B------:R-:W-:-:S03]  /*0070*/  IADD3 R0, R0, 0x3f, RZ ;  /* 0x0000003f00007810 */ /* 0x000fc60007ffe0ff */
[----:B------:R-:W-:Y:S01]  /*0080*/  IMAD.SHL.U32 R182, R161, 0x20, RZ ;  /* 0x00000020a1b67824 */ /* 0x000fe200078e00ff */
[----:B------:R-:W-:-:S04]  /*0090*/  SHF.R.S32.HI R3, RZ, 0x1f, R0 ;  /* 0x0000001fff037819 */ /* 0x000fc80000011400 */
[----:B------:R-:W-:-:S04]  /*00a0*/  LEA.HI R3, R3, R0, RZ, 0x6 ;  /* 0x0000000003037211 */ /* 0x000fc800078f30ff */
[----:B------:R-:W-:-:S05]  /*00b0*/  SHF.R.S32.HI R3, RZ, 0x6, R3 ;  /* 0x00000006ff037819 */ /* 0x000fca0000011403 */
[----:B------:R-:W-:Y:S01]  /*00c0*/  IMAD.SHL.U32 R4, R3, 0x8, RZ ;  /* 0x0000000803047824 */ /* 0x000fe200078e00ff */
[----:B-1----:R-:W-:-:S04]  /*00d0*/  IABS R8, R5 ;  /* 0x0000000500087213 */ /* 0x002fc80000000000 */
[-C--:B------:R-:W-:Y:S02]  /*00e0*/  IABS R7, R4.reuse ;  /* 0x0000000400077213 */ /* 0x080fe40000000000 */
[----:B------:R-:W-:Y:S02]  /*00f0*/  IABS R10, R4 ;  /* 0x00000004000a7213 */ /* 0x000fe40000000000 */
[----:B------:R-:W1:Y:S08]  /*0100*/  I2F.RP R0, R7 ;  /* 0x0000000700007306 */ /* 0x000e700000209400 */
[----:B-1----:R-:W1:Y:S02]  /*0110*/  MUFU.RCP R0, R0 ;  /* 0x0000000000007308 */ /* 0x002e640000001000 */
[----:B-1----:R-:W-:Y:S01]  /*0120*/  IADD3 R2, R0, 0xffffffe, RZ ;  /* 0x0ffffffe00027810 */ /* 0x002fe20007ffe0ff */
[----:B------:R-:W-:-:S05]  /*0130*/  IMAD.MOV R0, RZ, RZ, -R10 ;  /* 0x000000ffff007224 */ /* 0x000fca00078e0a0a */
[----:B------:R1:W2:Y:S02]  /*0140*/  F2I.FTZ.U32.TRUNC.NTZ R3, R2 ;  /* 0x0000000200037305 */ /* 0x0002a4000021f000 */
[----:B-1----:R-:W-:Y:S02]  /*0150*/  IMAD.MOV.U32 R2, RZ, RZ, RZ ;  /* 0x000000ffff027224 */ /* 0x002fe400078e00ff */
[----:B--2---:R-:W-:-:S04]  /*0160*/  IMAD.MOV R6, RZ, RZ, -R3 ;  /* 0x000000ffff067224 */ /* 0x004fc800078e0a03 */
[----:B------:R-:W-:Y:S02]  /*0170*/  IMAD R9, R6, R7, RZ ;  /* 0x0000000706097224 */ /* 0x000fe400078e02ff */
[----:B------:R-:W-:Y:S02]  /*0180*/  IMAD.MOV.U32 R6, RZ, RZ, R8 ;  /* 0x000000ffff067224 */ /* 0x000fe400078e0008 */
[----:B------:R-:W-:-:S06]  /*0190*/  IMAD.HI.U32 R3, R3, R9, R2 ;  /* 0x0000000903037227 */ /* 0x000fcc00078e0002 */
[----:B------:R-:W-:-:S04]  /*01a0*/  IMAD.HI.U32 R3, R3, R6, RZ ;  /* 0x0000000603037227 */ /* 0x000fc800078e00ff */
[----:B------:R-:W-:-:S05]  /*01b0*/  IMAD R0, R3, R0, R6 ;  /* 0x0000000003007224 */ /* 0x000fca00078e0206 */
[----:B------:R-:W-:-:S13]  /*01c0*/  ISETP.GT.U32.AND P1, PT, R7, R0, PT ;  /* 0x000000000700720c */ /* 0x000fda0003f24070 */
[----:B------:R-:W-:Y:S01]  /*01d0*/  @!P1 IMAD.IADD R0, R0, 0x1, -R7 ;  /* 0x0000000100009824 */ /* 0x000fe200078e0a07 */
[----:B------:R-:W-:Y:S02]  /*01e0*/  @!P1 IADD3 R3, R3, 0x1, RZ ;  /* 0x0000000103039810 */ /* 0x000fe40007ffe0ff */
[----:B------:R-:W-:Y:S02]  /*01f0*/  ISETP.NE.AND P1, PT, R4, RZ, PT ;  /* 0x000000ff0400720c */ /* 0x000fe40003f25270 */
[----:B------:R-:W-:Y:S02]  /*0200*/  ISETP.GE.U32.AND P0, PT, R0, R7, PT ;  /* 0x000000070000720c */ /* 0x000fe40003f06070 */
[----:B------:R-:W-:-:S04]  /*0210*/  LOP3.LUT R0, R5, R4, RZ, 0x3c, !PT ;  /* 0x0000000405007212 */ /* 0x000fc800078e3cff */
[----:B------:R-:W-:Y:S01]  /*0220*/  ISETP.GE.AND P2, PT, R0, RZ, PT ;  /* 0x000000ff0000720c */ /* 0x000fe20003f46270 */
[----:B------:R-:W-:-:S05]  /*0230*/  IMAD.MOV.U32 R0, RZ, RZ, c[0x0][0x178] ;  /* 0x00005e00ff007624 */ /* 0x000fca00078e00ff */
[----:B------:R-:W-:Y:S02]  /*0240*/  IADD3 R0, R0, 0xff, RZ ;  /* 0x000000ff00007810 */ /* 0x000fe40007ffe0ff */
[----:B------:R-:W-:-:S05]  /*0250*/  @P0 IADD3 R3, R3, 0x1, RZ ;  /* 0x0000000103030810 */ /* 0x000fca0007ffe0ff */
[----:B------:R-:W-:Y:S01]  /*0260*/  IMAD.MOV.U32 R2, RZ, RZ, R3 ;  /* 0x000000ffff027224 */ /* 0x000fe200078e0003 */
[----:B------:R-:W-:-:S03]  /*0270*/  SHF.R.S32.HI R3, RZ, 0x1f, R0 ;  /* 0x0000001fff037819 */ /* 0x000fc60000011400 */
[----:B------:R-:W-:Y:S01]  /*0280*/  @!P2 IMAD.MOV R2, RZ, RZ, -R2 ;  /* 0x000000ffff02a224 */ /* 0x000fe200078e0a02 */
[----:B------:R-:W-:Y:S02]  /*0290*/  @!P1 LOP3.LUT R2, RZ, R4, RZ, 0x33, !PT ;  /* 0x00000004ff029212 */ /* 0x000fe400078e33ff */
[----:B------:R-:W-:-:S03]  /*02a0*/  LEA.HI R3, R3, R0, RZ, 0x8 ;  /* 0x0000000003037211 */ /* 0x000fc600078f40ff */
[----:B------:R-:W-:Y:S02]  /*02b0*/  IMAD.SHL.U32 R6, R2, 0x8, RZ ;  /* 0x0000000802067824 */ /* 0x000fe400078e00ff */
[----:B------:R-:W-:-:S03]  /*02c0*/  IMAD.MOV R2, RZ, RZ, -R2 ;  /* 0x000000ffff027224 */ /* 0x000fc600078e0a02 */
[----:B------:R-:W-:Y:S01]  /*02d0*/  LEA.HI.SX32 R3, R3, -R6, 0x18 ;  /* 0x8000000603037211 */ /* 0x000fe200078fc2ff */
[----:B------:R-:W-:-:S03]  /*02e0*/  IMAD R8, R4, R2, R5 ;  /* 0x0000000204087224 */ /* 0x000fc600078e0205 */
[----:B------:R-:W-:-:S04]  /*02f0*/  IMNMX R11, R3, 0x8, PT ;  /* 0x00000008030b7817 */ /* 0x000fc80003800200 */
[-C--:B------:R-:W-:Y:S02]  /*0300*/  IABS R7, R11.reuse ;  /* 0x0000000b00077213 */ /* 0x080fe40000000000 */
[----:B------:R-:W-:Y:S02]  /*0310*/  IABS R4, R11 ;  /* 0x0000000b00047213 */ /* 0x000fe40000000000 */
[----:B------:R-:W1:Y:S08]  /*0320*/  I2F.RP R0, R7 ;  /* 0x0000000700007306 */ /* 0x000e700000209400 */
[----:B-1----:R-:W1:Y:S02]  /*0330*/  MUFU.RCP R0, R0 ;  /* 0x0000000000007308 */ /* 0x002e640000001000 */
[----:B-1----:R-:W-:-:S06]  /*0340*/  IADD3 R3, R0, 0xffffffe, RZ ;  /* 0x0ffffffe00037810 */ /* 0x002fcc0007ffe0ff */
[----:B------:R-:W1:Y:S02]  /*0350*/  F2I.FTZ.U32.TRUNC.NTZ R3, R3 ;  /* 0x0000000300037305 */ /* 0x000e64000021f000 */
[----:B-1----:R-:W-:-:S04]  /*0360*/  IMAD.MOV R9, RZ, RZ, -R3 ;  /* 0x000000ffff097224 */ /* 0x002fc800078e0a03 */
[----:B------:R-:W-:Y:S01]  /*0370*/  IMAD.MOV.U32 R2, RZ, RZ, R9 ;  /* 0x000000ffff027224 */ /* 0x000fe200078e0009 */
[----:B------:R-:W-:-:S03]  /*0380*/  IABS R9, R8 ;  /* 0x0000000800097213 */ /* 0x000fc60000000000 */
[----:B------:R-:W-:Y:S02]  /*0390*/  IMAD R5, R2, R7, RZ ;  /* 0x0000000702057224 */ /* 0x000fe400078e02ff */
[----:B------:R-:W-:-:S04]  /*03a0*/  IMAD.MOV.U32 R2, RZ, RZ, RZ ;  /* 0x000000ffff027224 */ /* 0x000fc800078e00ff */
[----:B------:R-:W-:-:S04]  /*03b0*/  IMAD.HI.U32 R2, R3, R5, R2 ;  /* 0x0000000503027227 */ /* 0x000fc800078e0002 */
[----:B------:R-:W-:Y:S01]  /*03c0*/  IMAD.MOV R3, RZ, RZ, -R4 ;  /* 0x000000ffff037224 */ /* 0x000fe200078e0a04 */
[----:B------:R-:W-:Y:S01]  /*03d0*/  IABS R4, c[0x0][0x178] ;  /* 0x00005e0000047a13 */ /* 0x000fe20000000000 */
[----:B------:R-:W-:-:S04]  /*03e0*/  IMAD.HI.U32 R0, R2, R9, RZ ;  /* 0x0000000902007227 */ /* 0x000fc800078e00ff */
[----:B------:R-:W-:Y:S02]  /*03f0*/  IMAD R2, R0, R3, R9 ;  /* 0x0000000300027224 */ /* 0x000fe400078e0209 */
[----:B------:R-:W-:-:S03]  /*0400*/  IMAD.MOV.U32 R9, RZ, RZ, R4 ;  /* 0x000000ffff097224 */ /* 0x000fc600078e0004 */
[----:B------:R-:W-:Y:S01]  /*0410*/  ISETP.GT.U32.AND P1, PT, R7, R2, PT ;  /* 0x000000020700720c */ /* 0x000fe20003f24070 */
[----:B------:R-:W1:-:S12]  /*0420*/  I2F.RP R3, R9 ;  /* 0x0000000900037306 */ /* 0x000e580000209400 */
[----:B------:R-:W-:Y:S01]  /*0430*/  @!P1 IMAD.IADD R2, R2, 0x1, -R7 ;  /* 0x0000000102029824 */ /* 0x000fe200078e0a07 */
[----:B------:R-:W-:Y:S02]  /*0440*/  @!P1 IADD3 R0, R0, 0x1, RZ ;  /* 0x0000000100009810 */ /* 0x000fe40007ffe0ff */
[----:B------:R-:W-:Y:S01]  /*0450*/  ISETP.NE.AND P1, PT, R11, RZ, PT ;  /* 0x000000ff0b00720c */ /* 0x000fe20003f25270 */
[----:B-1----:R-:W1:Y:S01]  /*0460*/  MUFU.RCP R3, R3 ;  /* 0x0000000300037308 */ /* 0x002e620000001000 */
[----:B------:R-:W-:Y:S02]  /*0470*/  ISETP.GE.U32.AND P0, PT, R2, R7, PT ;  /* 0x000000070200720c */ /* 0x000fe40003f06070 */
[----:B------:R-:W-:-:S04]  /*0480*/  LOP3.LUT R2, R8, R11, RZ, 0x3c, !PT ;  /* 0x0000000b08027212 */ /* 0x000fc800078e3cff */
[----:B------:R-:W-:Y:S02]  /*0490*/  ISETP.GE.AND P2, PT, R2, RZ, PT ;  /* 0x000000ff0200720c */ /* 0x000fe40003f46270 */
[----:B------:R-:W2:Y:S05]  /*04a0*/  S2R R2, SR_TID.X ;  /* 0x0000000000027919 */ /* 0x000eaa0000002100 */
[----:B------:R-:W-:Y:S02]  /*04b0*/  @P0 IADD3 R0, R0, 0x1, RZ ;  /* 0x0000000100000810 */ /* 0x000fe40007ffe0ff */
[----:B-1----:R-:W-:-:S03]  /*04c0*/  IADD3 R4, R3, 0xffffffe, RZ ;  /* 0x0ffffffe03047810 */ /* 0x002fc60007ffe0ff */
[----:B------:R-:W-:Y:S01]  /*04d0*/  IMAD.MOV.U32 R199, RZ, RZ, R0 ;  /* 0x000000ffffc77224 */ /* 0x000fe200078e0000 */
[----:B------:R1:W3:Y:S03]  /*04e0*/  F2I.FTZ.U32.TRUNC.NTZ R5, R4 ;  /* 0x0000000400057305 */ /* 0x0002e6000021f000 */
[----:B------:R-:W-:Y:S01]  /*04f0*/  @!P2 IMAD.MOV R199, RZ, RZ, -R199 ;  /* 0x000000ffffc7a224 */ /* 0x000fe200078e0ac7 */
[----:B------:R-:W-:-:S05]  /*0500*/  @!P1 LOP3.LUT R199, RZ, R11, RZ, 0x33, !PT ;  /* 0x0000000bffc79212 */ /* 0x000fca00078e33ff */
[----:B------:R-:W-:Y:S02]  /*0510*/  IMAD.MOV R0, RZ, RZ, -R199 ;  /* 0x000000ffff007224 */ /* 0x000fe400078e0ac7 */
[----:B-1----:R-:W-:Y:S02]  /*0520*/  IMAD.MOV.U32 R4, RZ, RZ, RZ ;  /* 0x000000ffff047224 */ /* 0x002fe400078e00ff */
[----:B------:R-:W-:Y:S01]  /*0530*/  IMAD R0, R11, R0, R8 ;  /* 0x000000000b007224 */ /* 0x000fe200078e0208 */
[C---:B--2---:R-:W-:Y:S01]  /*0540*/  LOP3.LUT R214, R2.reuse, 0x7f, RZ, 0xc0, !PT ;  /* 0x0000007f02d67812 */ /* 0x044fe200078ec0ff */
[----:B------:R-:W-:Y:S01]  /*0550*/  IMAD.SHL.U32 R199, R199, 0x40, RZ ;  /* 0x00000040c7c77824 */ /* 0x000fe200078e00ff */
[----:B------:R-:W-:Y:S01]  /*0560*/  LOP3.LUT R184, R2, 0x1f, RZ, 0xc0, !PT ;  /* 0x0000001f02b87812 */ /* 0x000fe200078ec0ff */
[----:B------:R-:W-:Y:S02]  /*0570*/  IMAD.IADD R3, R6, 0x1, R0 ;  /* 0x0000000106037824 */ /* 0x000fe400078e0200 */
[----:B---3--:R-:W-:-:S02]  /*0580*/  IMAD.MOV R7, RZ, RZ, -R5 ;  /* 0x000000ffff077224 */ /* 0x008fc400078e0a05 */
[----:B------:R-:W-:Y:S02]  /*0590*/  IMAD R200, R3, 0x100, R214 ;  /* 0x0000010003c87824 */ /* 0x000fe400078e02d6 */
[----:B------:R-:W-:Y:S02]  /*05a0*/  IMAD.MOV.U32 R0, RZ, RZ, R7 ;  /* 0x000000ffff007224 */ /* 0x000fe400078e0007 */
[----:B------:R-:W-:Y:S01]  /*05b0*/  IMAD.SHL.U32 R204, R214, 0x4, RZ ;  /* 0x00000004d6cc7824 */ /* 0x000fe200078e00ff */
[----:B------:R-:W-:Y:S01]  /*05c0*/  IADD3 R201, R200, 0x80, RZ ;  /* 0x00000080c8c97810 */ /* 0x000fe20007ffe0ff */
[----:B------:R-:W-:Y:S01]  /*05d0*/  IMAD R3, R0, R9, RZ ;  /* 0x0000000900037224 */ /* 0x000fe200078e02ff */
[----:B------:R-:W-:Y:S01]  /*05e0*/  IABS R0, R200 ;  /* 0x000000c800007213 */ /* 0x000fe20000000000 */
[----:B------:R-:W-:Y:S01]  /*05f0*/  IMAD R176, R184, c[0x0][0x18c], RZ ;  /* 0x00006300b8b07a24 */ /* 0x000fe200078e02ff */
[----:B------:R-:W-:Y:S01]  /*0600*/  IABS R6, R201 ;  /* 0x000000c900067213 */ /* 0x000fe20000000000 */
[----:B------:R-:W-:Y:S01]  /*0610*/  IMAD.HI.U32 R4, R5, R3, R4 ;  /* 0x0000000305047227 */ /* 0x000fe200078e0004 */
[----:B------:R-:W-:-:S02]  /*0620*/  ISETP.GE.AND P3, PT, R201, RZ, PT ;  /* 0x000000ffc900720c */ /* 0x000fc40003f66270 */
[C---:B------:R-:W-:Y:S01]  /*0630*/  LOP3.LUT R211, R204.reuse, 0x20, RZ, 0x3c, !PT ;  /* 0x00000020ccd37812 */ /* 0x040fe200078e3cff */
[----:B------:R-:W-:Y:S01]  /*0640*/  IMAD.MOV.U32 R3, RZ, RZ, R0 ;  /* 0x000000ffff037224 */ /* 0x000fe200078e0000 */
[C---:B------:R-:W-:Y:S01]  /*0650*/  LOP3.LUT R210, R204.reuse, 0x40, RZ, 0x3c, !PT ;  /* 0x00000040ccd27812 */ /* 0x040fe200078e3cff */
[----:B------:R-:W-:Y:S01]  /*0660*/  IMAD.MOV.U32 R5, RZ, RZ, R6 ;  /* 0x000000ffff057224 */ /* 0x000fe200078e0006 */
[----:B------:R-:W-:Y:S01]  /*0670*/  LOP3.LUT R209, R204, 0x60, RZ, 0x3c, !PT ;  /* 0x00000060ccd17812 */ /* 0x000fe200078e3cff */
[----:B------:R-:W-:-:S04]  /*0680*/  IMAD.HI.U32 R0, R4, R3, RZ ;  /* 0x0000000304007227 */ /* 0x000fc800078e00ff */
[----:B------:R-:W-:-:S04]  /*0690*/  IMAD.HI.U32 R4, R4, R5, RZ ;  /* 0x0000000504047227 */ /* 0x000fc800078e00ff */
[----:B------:R-:W-:Y:S02]  /*06a0*/  IMAD.MOV R0, RZ, RZ, -R0 ;  /* 0x000000ffff007224 */ /* 0x000fe400078e0a00 */
[----:B------:R-:W-:Y:S02]  /*06b0*/  IMAD.MOV R4, RZ, RZ, -R4 ;  /* 0x000000ffff047224 */ /* 0x000fe400078e0a04 */
[C---:B------:R-:W-:Y:S01]  /*06c0*/  IMAD R0, R9.reuse, R0, R3 ;  /* 0x0000000009007224 */ /* 0x040fe200078e0203 */
[----:B------:R-:W-:Y:S01]  /*06d0*/  LOP3.LUT R3, RZ, c[0x0][0x178], RZ, 0x33, !PT ;  /* 0x00005e00ff037a12 */ /* 0x000fe200078e33ff */
[C---:B------:R-:W-:Y:S02]  /*06e0*/  IMAD R4, R9.reuse, R4, R5 ;  /* 0x0000000409047224 */ /* 0x040fe400078e0205 */
[----:B------:R-:W-:Y:S01]  /*06f0*/  IMAD.MOV.U32 R6, RZ, RZ, c[0x0][0x180] ;  /* 0x00006000ff067624 */ /* 0x000fe200078e00ff */
[C---:B------:R-:W-:Y:S02]  /*0700*/  ISETP.GT.U32.AND P0, PT, R9.reuse, R0, PT ;  /* 0x000000000900720c */ /* 0x040fe40003f04070 */
[----:B------:R-:W-:-:S02]  /*0710*/  ISETP.GT.U32.AND P1, PT, R9, R4, PT ;  /* 0x000000040900720c */ /* 0x000fc40003f24070 */
[C---:B------:R-:W-:Y:S02]  /*0720*/  IADD3 R5, R6.reuse, -0x1, RZ ;  /* 0xffffffff06057810 */ /* 0x040fe40007ffe0ff */
[C---:B------:R-:W-:Y:S02]  /*0730*/  IADD3 R7, R6.reuse, -0x5, RZ ;  /* 0xfffffffb06077810 */ /* 0x040fe40007ffe0ff */
[----:B------:R-:W-:-:S05]  /*0740*/  IADD3 R161, R6, -0x71, RZ ;  /* 0xffffff8f06a17810 */ /* 0x000fca0007ffe0ff */
[--C-:B------:R-:W-:Y:S02]  /*0750*/  @!P0 IMAD.IADD R0, R0, 0x1, -R9.reuse ;  /* 0x0000000100008824 */ /* 0x100fe400078e0a09 */
[----:B------:R-:W-:Y:S01]  /*0760*/  @!P1 IMAD.IADD R4, R4, 0x1, -R9 ;  /* 0x0000000104049824 */ /* 0x000fe200078e0a09 */
[----:B------:R-:W-:Y:S02]  /*0770*/  ISETP.GE.AND P1, PT, R200, RZ, PT ;  /* 0x000000ffc800720c */ /* 0x000fe40003f26270 */
[C---:B------:R-:W-:Y:S02]  /*0780*/  ISETP.GT.U32.AND P0, PT, R9.reuse, R0, PT ;  /* 0x000000000900720c */ /* 0x040fe40003f04070 */
[----:B------:R-:W-:-:S11]  /*0790*/  ISETP.GT.U32.AND P2, PT, R9, R4, PT ;  /* 0x000000040900720c */ /* 0x000fd60003f44070 */
[--C-:B------:R-:W-:Y:S01]  /*07a0*/  @!P0 IMAD.IADD R0, R0, 0x1, -R9.reuse ;  /* 0x0000000100008824 */ /* 0x100fe200078e0a09 */
[----:B------:R-:W-:Y:S01]  /*07b0*/  ISETP.NE.AND P0, PT, RZ, c[0x0][0x178], PT ;  /* 0x00005e00ff007a0c */ /* 0x000fe20003f05270 */
[----:B------:R-:W-:Y:S01]  /*07c0*/  @!P2 IMAD.IADD R4, R4, 0x1, -R9 ;  /* 0x000000010404a824 */ /* 0x000fe200078e0a09 */
[----:B------:R-:W-:Y:S01]  /*07d0*/  ISETP.GE.U32.AND P2, PT, R5, 0x7fffffe0, PT ;  /* 0x7fffffe00500780c */ /* 0x000fe20003f46070 */
[----:B------:R-:W-:Y:S01]  /*07e0*/  @!P1 IMAD.MOV R0, RZ, RZ, -R0 ;  /* 0x000000ffff009224 */ /* 0x000fe200078e0a00 */
[----:B------:R-:W-:Y:S01]  /*07f0*/  ISETP.GE.U32.AND P1, PT, R7, 0x7fffffdc, PT ;  /* 0x7fffffdc0700780c */ /* 0x000fe20003f26070 */
[----:B------:R-:W-:Y:S01]  /*0800*/  @!P3 IMAD.MOV R4, RZ, RZ, -R4 ;  /* 0x000000ffff04b224 */ /* 0x000fe200078e0a04 */
[----:B------:R-:W-:Y:S02]  /*0810*/  IADD3 R5, R6, -0x12, RZ ;  /* 0xffffffee06057810 */ /* 0x000fe40007ffe0ff */
[C---:B------:R-:W-:Y:S02]  /*0820*/  SEL R215, R3.reuse, R0, !P0 ;  /* 0x0000000003d77207 */ /* 0x040fe40004000000 */
[----:B------:R-:W-:-:S02]  /*0830*/  SEL R216, R3, R4, !P0 ;  /* 0x0000000403d87207 */ /* 0x000fc40004000000 */
[C---:B------:R-:W-:Y:S01]  /*0840*/  IADD3 R4, R6.reuse, -0x11, RZ ;  /* 0xffffffef06047810 */ /* 0x040fe20007ffe0ff */
[----:B------:R-:W-:Y:S01]  /*0850*/  IMAD R215, R215, c[0x0][0x184], RZ ;  /* 0x00006100d7d77a24 */ /* 0x000fe200078e02ff */
[----:B------:R-:W-:Y:S01]  /*0860*/  IADD3 R0, R6, -0x9, RZ ;  /* 0xfffffff706007810 */ /* 0x000fe20007ffe0ff */
[----:B------:R-:W-:Y:S01]  /*0870*/  IMAD R216, R216, c[0x0][0x184], RZ ;  /* 0x00006100d8d87a24 */ /* 0x000fe200078e02ff */
[----:B------:R-:W-:Y:S01]  /*0880*/  ISETP.GE.U32.AND P6, PT, R4, 0x7fffffd0, PT ;  /* 0x7fffffd00400780c */ /* 0x000fe20003fc6070 */
[----:B------:R-:W-:Y:S01]  /*0890*/  IMAD.SHL.U32 R213, R215, 0x4, RZ ;  /* 0x00000004d7d57824 */ /* 0x000fe200078e00ff */
[----:B------:R-:W-:Y:S01]  /*08a0*/  ISETP.GE.U32.AND P0, PT, R0, 0x7fffffd8, PT ;  /* 0x7fffffd80000780c */ /* 0x000fe20003f06070 */
[----:B------:R-:W-:Y:S01]  /*08b0*/  IMAD.SHL.U32 R212, R216, 0x4, RZ ;  /* 0x00000004d8d47824 */ /* 0x000fe200078e00ff */
[----:B------:R-:W-:Y:S01]  /*08c0*/  IADD3 R0, R6, -0x15, RZ ;  /* 0xffffffeb06007810 */ /* 0x000fe20007ffe0ff */
[----:B------:R-:W-:Y:S01]  /*08d0*/  IMAD.MOV.U32 R4, RZ, RZ, c[0x0][0x188] ;  /* 0x00006200ff047624 */ /* 0x000fe200078e00ff */
[----:B------:R-:W-:-:S02]  /*08e0*/  IADD3 R68, P5, R213, c[0x0][0x160], RZ ;  /* 0x00005800d5447a10 */ /* 0x000fc40007fbe0ff */
[----:B------:R-:W-:Y:S01]  /*08f0*/  IADD3 R70, P3, R212, c[0x0][0x160], RZ ;  /* 0x00005800d4467a10 */ /* 0x000fe20007f7e0ff */
[----:B------:R-:W-:Y:S01]  /*0900*/  IMAD.SHL.U32 R13, R4, 0x4, RZ ;  /* 0x00000004040d7824 */ /* 0x000fe200078e00ff */
[----:B------:R-:W-:Y:S01]  /*0910*/  IADD3 R3, R6, -0xd, RZ ;  /* 0xfffffff306037810 */ /* 0x000fe20007ffe0ff */
[C---:B------:R-:W-:Y:S01]  /*0920*/  IMAD.SHL.U32 R245, R4.reuse, 0x8, RZ ;  /* 0x0000000804f57824 */ /* 0x040fe200078e00ff */
[----:B------:R-:W-:Y:S01]  /*0930*/  LEA.HI.X.SX32 R69, R215, c[0x0][0x164], 0x2, P5 ;  /* 0x00005900d7457a11 */ /* 0x000fe200028f16ff */
[----:B------:R-:W-:Y:S01]  /*0940*/  IMAD R231, R4, 0xc, RZ ;  /* 0x0000000c04e77824 */ /* 0x000fe200078e02ff */
[----:B------:R-:W-:Y:S01]  /*0950*/  LEA.HI.X.SX32 R71, R216, c[0x0][0x164], 0x2, P3 ;  /* 0x00005900d8477a11 */ /* 0x000fe200018f16ff */
[----:B------:R-:W-:Y:S01]  /*0960*/  IMAD.SHL.U32 R223, R4, 0x10, RZ ;  /* 0x0000001004df7824 */ /* 0x000fe200078e00ff */
[----:B------:R-:W-:Y:S01]  /*0970*/  ISETP.GE.U32.AND P5, PT, R0, 0x7fffffcc, PT ;  /* 0x7fffffcc0000780c */ /* 0x000fe20003fa6070 */
[----:B------:R1:W-:Y:S01]  /*0980*/  LDGSTS.E [R204], [R68.64], !P2 ;  /* 0x0000000044cc7fae */ /* 0x0003e2000d121844 */
[----:B------:R-:W-:Y:S01]  /*0990*/  IADD3 R0, R6, -0x1d, RZ ;  /* 0xffffffe306007810 */ /* 0x000fe20007ffe0ff */
[----:B------:R-:W-:Y:S01]  /*09a0*/  IMAD.WIDE R72, R13, 0x4, R68 ;  /* 0x000000040d487825 */ /* 0x000fe200078e0244 */
[----:B------:R-:W-:Y:S01]  /*09b0*/  ISETP.GE.U32.AND P4, PT, R3, 0x7fffffd4, PT ;  /* 0x7fffffd40300780c */ /* 0x000fe20003f86070 */
[----:B------:R2:W-:Y:S01]  /*09c0*/  LDGSTS.E [R204+0x200], [R70.64], !P2 ;  /* 0x0020000046cc7fae */ /* 0x0005e2000d121844 */
[----:B------:R-:W-:Y:S01]  /*09d0*/  ISETP.GE.U32.AND P2, PT, R0, 0x7fffffc4, PT ;  /* 0x7fffffc40000780c */ /* 0x000fe20003f46070 */
[----:B------:R-:W-:Y:S01]  /*09e0*/  IMAD.WIDE R74, R13, 0x4, R70 ;  /* 0x000000040d4a7825 */ /* 0x000fe200078e0246 */
[C---:B------:R-:W-:Y:S01]  /*09f0*/  IADD3 R0, R6.reuse, -0x2, RZ ;  /* 0xfffffffe06007810 */ /* 0x040fe20007ffe0ff */
[----:B------:R3:W-:Y:S01]  /*0a00*/  LDGSTS.E [R204+0x1000], [R72.64], !P1 ;  /* 0x0100000048cc7fae */ /* 0x0007e2000c921844 */
[C---:B------:R-:W-:Y:S01]  /*0a10*/  IADD3 R3, R6.reuse, -0x19, RZ ;  /* 0xffffffe706037810 */ /* 0x040fe20007ffe0ff */
[C---:B------:R-:W-:Y:S01]  /*0a20*/  IMAD.WIDE R76, R245.reuse, 0x4, R68 ;  /* 0x00000004f54c7825 */ /* 0x040fe200078e0244 */
[----:B------:R-:W-:Y:S01]  /*0a30*/  IADD3 R7, R6, -0x1a, RZ ;  /* 0xffffffe606077810 */ /* 0x000fe20007ffe0ff */
[----:B------:R4:W-:Y:S01]  /*0a40*/  LDGSTS.E [R204+0x1200], [R74.64], !P1 ;  /* 0x012000004acc7fae */ /* 0x0009e2000c921844 */
[----:B------:R-:W-:Y:S01]  /*0a50*/  ISETP.GE.U32.AND P1, PT, R0, 0x7fffffdf, PT ;  /* 0x7fffffdf0000780c */ /* 0x000fe20003f26070 */
[----:B------:R-:W-:Y:S01]  /*0a60*/  IMAD.WIDE R78, R245, 0x4, R70 ;  /* 0x00000004f54e7825 */ /* 0x000fe200078e0246 */
[C---:B------:R-:W-:Y:S01]  /*0a70*/  IADD3 R0, R6.reuse, -0x6, RZ ;  /* 0xfffffffa06007810 */ /* 0x040fe20007ffe0ff */
[----:B------:R5:W-:Y:S01]  /*0a80*/  LDGSTS.E [R204+0x2000], [R76.64], !P0 ;  /* 0x020000004ccc7fae */ /* 0x000be2000c121844 */
[----:B------:R-:W-:Y:S01]  /*0a90*/  ISETP.GE.U32.AND P3, PT, R3, 0x7fffffc8, PT ;  /* 0x7fffffc80300780c */ /* 0x000fe20003f66070 */
[C---:B------:R-:W-:Y:S01]  /*0aa0*/  IMAD.WIDE R80, R231.reuse, 0x4, R68 ;  /* 0x00000004e7507825 */ /* 0x040fe200078e0244 */
[----:B------:R-:W-:Y:S01]  /*0ab0*/  IADD3 R3, R6, -0xa, RZ ;  /* 0xfffffff606037810 */ /* 0x000fe20007ffe0ff */
[----:B------:R1:W-:Y:S01]  /*0ac0*/  LDGSTS.E [R204+0x2200], [R78.64], !P0 ;  /* 0x022000004ecc7fae */ /* 0x0003e2000c121844 */
[----:B------:R-:W-:Y:S01]  /*0ad0*/  ISETP.GE.U32.AND P0, PT, R0, 0x7fffffdb, PT ;  /* 0x7fffffdb0000780c */ /* 0x000fe20003f06070 */
[----:B------:R-:W-:Y:S01]  /*0ae0*/  IMAD.WIDE R82, R231, 0x4, R70 ;  /* 0x00000004e7527825 */ /* 0x000fe200078e0246 */
[----:B------:R-:W-:Y:S01]  /*0af0*/  IADD3 R0, R6, -0xe, RZ ;  /* 0xfffffff206007810 */ /* 0x000fe20007ffe0ff */
[----:B------:R1:W-:Y:S02]  /*0b00*/  LDGSTS.E [R204+0x3000], [R80.64], !P4 ;  /* 0x0300000050cc7fae */ /* 0x0003e4000e121844 */
[----:B------:R-:W-:-:S02]  /*0b10*/  IMAD.WIDE R84, R223, 0x4, R68 ;  /* 0x00000004df547825 */ /* 0x000fc400078e0244 */
[----:B------:R1:W-:Y:S01]  /*0b20*/  LDGSTS.E [R204+0x3200], [R82.64], !P4 ;  /* 0x0320000052cc7fae */ /* 0x0003e2000e121844 */
[----:B------:R-:W-:Y:S01]  /*0b30*/  ISETP.GE.U32.AND P4, PT, R3, 0x7fffffd7, PT ;  /* 0x7fffffd70300780c */ /* 0x000fe20003f86070 */
[----:B------:R-:W-:Y:S01]  /*0b40*/  IMAD.WIDE R86, R223, 0x4, R70 ;  /* 0x00000004df567825 */ /* 0x000fe200078e0246 */
[----:B------:R-:W-:Y:S01]  /*0b50*/  IABS R3, c[0x0][0x17c] ;  /* 0x00005f0000037a13 */ /* 0x000fe20000000000 */
[----:B------:R1:W-:Y:S02]  /*0b60*/  LDGSTS.E [R204+0x4000], [R84.64], !P6 ;  /* 0x0400000054cc7fae */ /* 0x0003e4000f121844 */
[----:B------:R-:W-:Y:S02]  /*0b70*/  IMAD R208, R4, 0x14, RZ ;  /* 0x0000001404d07824 */ /* 0x000fe400078e02ff */
[----:B------:R1:W-:Y:S01]  /*0b80*/  LDGSTS.E [R204+0x4200], [R86.64], !P6 ;  /* 0x0420000056cc7fae */ /* 0x0003e2000f121844 */
[----:B------:R-:W-:Y:S01]  /*0b90*/  ISETP.GE.U32.AND P6, PT, R0, 0x7fffffd3, PT ;  /* 0x7fffffd30000780c */ /* 0x000fe20003fc6070 */
[C---:B------:R-:W-:Y:S01]  /*0ba0*/  IMAD.WIDE R88, R208.reuse, 0x4, R68 ;  /* 0x00000004d0587825 */ /* 0x040fe200078e0244 */
[----:B------:R-:W1:Y:S03]  /*0bb0*/  I2F.RP R0, R3 ;  /* 0x0000000300007306 */ /* 0x000e660000209400 */
[----:B------:R-:W-:Y:S01]  /*0bc0*/  IMAD.WIDE R90, R208, 0x4, R70 ;  /* 0x00000004d05a7825 */ /* 0x000fe200078e0246 */
[----:B------:R1:W-:Y:S03]  /*0bd0*/  LDGSTS.E [R204+0x5000], [R88.64], !P5 ;  /* 0x0500000058cc7fae */ /* 0x0003e6000e921844 */
[C---:B------:R-:W-:Y:S01]  /*0be0*/  IMAD R197, R4.reuse, 0x18, RZ ;  /* 0x0000001804c57824 */ /* 0x040fe200078e02ff */
[----:B------:R2:W-:Y:S01]  /*0bf0*/  LDGSTS.E [R204+0x5200], [R90.64], !P5 ;  /* 0x052000005acc7fae */ /* 0x0005e2000e921844 */
[----:B------:R-:W-:Y:S01]  /*0c00*/  IMAD R152, R4, 0x1c, RZ ;  /* 0x0000001c04987824 */ /* 0x000fe200078e02ff */
[----:B------:R-:W-:Y:S01]  /*0c10*/  ISETP.GE.U32.AND P5, PT, R5, 0x7fffffcf, PT ;  /* 0x7fffffcf0500780c */ /* 0x000fe20003fa6070 */
[----:B------:R-:W-:Y:S01]  /*0c20*/  IMAD.WIDE R92, R197, 0x4, R68 ;  /* 0x00000004c55c7825 */ /* 0x000fe200078e0244 */
[----:B------:R-:W-:-:S03]  /*0c30*/  IADD3 R5, R6, -0x16, RZ ;  /* 0xffffffea06057810 */ /* 0x000fc60007ffe0ff */
[----:B------:R-:W-:Y:S01]  /*0c40*/  IMAD.WIDE R94, R197, 0x4, R70 ;  /* 0x00000004c55e7825 */ /* 0x000fe200078e0246 */
[----:B-1----:R-:W1:Y:S01]  /*0c50*/  MUFU.RCP R0, R0 ;  /* 0x0000000000007308 */ /* 0x002e620000001000 */
[----:B------:R1:W-:Y:S02]  /*0c60*/  LDGSTS.E [R204+0x6000], [R92.64], !P3 ;  /* 0x060000005ccc7fae */ /* 0x0003e4000d921844 */
[C---:B------:R-:W-:Y:S02]  /*0c70*/  IMAD.WIDE R96, R152.reuse, 0x4, R68 ;  /* 0x0000000498607825 */ /* 0x040fe400078e0244 */
        /* <DEDUP_REMOVED lines=8> */
[----:B------:R-:W-:Y:S01]  /*0d00*/  IMAD R8, R4, 0x5, RZ ;  /* 0x0000000504087824 */ /* 0x000fe200078e02ff */
[----:B-1----:R-:W-:Y:S01]  /*0d10*/  IADD3 R0, R0, 0xffffffe, RZ ;  /* 0x0ffffffe00007810 */ /* 0x002fe20007ffe0ff */
[----:B------:R-:W-:Y:S01]  /*0d20*/  IMAD.WIDE R102, R4, 0x4, R70 ;  /* 0x0000000404667825 */ /* 0x000fe200078e0246 */
[----:B------:R1:W-:Y:S02]  /*0d30*/  LDGSTS.E [R211+0x400], [R100.64], !P1 ;  /* 0x0040000064d37fae */ /* 0x0003e4000c921844 */
[----:B------:R1:W2:Y:S01]  /*0d40*/  F2I.FTZ.U32.TRUNC.NTZ R13, R0 ;  /* 0x00000000000d7305 */ /* 0x0002a2000021f000 */
[----:B------:R-:W-:Y:S01]  /*0d50*/  IMAD.WIDE R104, R8, 0x4, R68 ;  /* 0x0000000408687825 */ /* 0x000fe200078e0244 */
[----:B------:R2:W-:Y:S01]  /*0d60*/  LDGSTS.E [R211+0x600], [R102.64], !P1 ;  /* 0x0060000066d37fae */ /* 0x0005e2000c921844 */
[----:B------:R-:W-:-:S02]  /*0d70*/  ISETP.GE.U32.AND P1, PT, R5, 0x7fffffc3, PT ;  /* 0x7fffffc30500780c */ /* 0x000fc40003f26070 */
[----:B------:R-:W-:Y:S01]  /*0d80*/  IMAD.WIDE R106, R8, 0x4, R70 ;  /* 0x00000004086a7825 */ /* 0x000fe200078e0246 */
[----:B------:R-:W-:Y:S01]  /*0d90*/  IADD3 R5, R6, -0x3, RZ ;  /* 0xfffffffd06057810 */ /* 0x000fe20007ffe0ff */
[----:B------:R2:W-:Y:S02]  /*0da0*/  LDGSTS.E [R211+0x1400], [R104.64], !P0 ;  /* 0x0140000068d37fae */ /* 0x0005e4000c121844 */
[----:B------:R-:W-:Y:S01]  /*0db0*/  IMAD R249, R4, 0x9, RZ ;  /* 0x0000000904f97824 */ /* 0x000fe200078e02ff */
[----:B-1----:R-:W-:Y:S01]  /*0dc0*/  IADD3 R0, R6, -0x13, RZ ;  /* 0xffffffed06007810 */ /* 0x002fe20007ffe0ff */
[----:B------:R1:W-:Y:S01]  /*0dd0*/  LDGSTS.E [R211+0x1600], [R106.64], !P0 ;  /* 0x016000006ad37fae */ /* 0x0003e2000c121844 */
[----:B------:R-:W-:Y:S01]  /*0de0*/  IMAD R229, R4, 0xd, RZ ;  /* 0x0000000d04e57824 */ /* 0x000fe200078e02ff */
[----:B------:R-:W-:Y:S01]  /*0df0*/  ISETP.GE.U32.AND P0, PT, R5, 0x7fffffde, PT ;  /* 0x7fffffde0500780c */ /* 0x000fe20003f06070 */
[----:B------:R-:W-:Y:S01]  /*0e00*/  IMAD.WIDE R108, R249, 0x4, R68 ;  /* 0x00000004f96c7825 */ /* 0x000fe200078e0244 */
[----:B------:R-:W-:-:S03]  /*0e10*/  IADD3 R5, R6, -0x7, RZ ;  /* 0xfffffff906057810 */ /* 0x000fc60007ffe0ff */
[----:B------:R-:W-:Y:S01]  /*0e20*/  IMAD.WIDE R110, R249, 0x4, R70 ;  /* 0x00000004f96e7825 */ /* 0x000fe200078e0246 */
[----:B------:R1:W-:Y:S03]  /*0e30*/  LDGSTS.E [R211+0x2400], [R108.64], !P4 ;  /* 0x024000006cd37fae */ /* 0x0003e6000e121844 */
[----:B------:R-:W-:Y:S01]  /*0e40*/  IMAD.WIDE R112, R229, 0x4, R68 ;  /* 0x00000004e5707825 */ /* 0x000fe200078e0244 */
[----:B------:R1:W-:Y:S01]  /*0e50*/  LDGSTS.E [R211+0x2600], [R110.64], !P4 ;  /* 0x026000006ed37fae */ /* 0x0003e2000e121844 */
[----:B------:R-:W-:Y:S02]  /*0e60*/  ISETP.GE.U32.AND P4, PT, R5, 0x7fffffda, PT ;  /* 0x7fffffda0500780c */ /* 0x000fe40003f86070 */
[----:B------:R-:W-:Y:S01]  /*0e70*/  IMAD R221, R4, 0x11, RZ ;  /* 0x0000001104dd7824 */ /* 0x000fe200078e02ff */
[----:B------:R-:W-:Y:S01]  /*0e80*/  IADD3 R5, R6, -0xb, RZ ;  /* 0xfffffff506057810 */ /* 0x000fe20007ffe0ff */
[----:B------:R-:W-:Y:S01]  /*0e90*/  IMAD.WIDE R114, R229, 0x4, R70 ;  /* 0x00000004e5727825 */ /* 0x000fe200078e0246 */
[----:B------:R1:W-:Y:S03]  /*0ea0*/  LDGSTS.E [R211+0x3400], [R112.64], !P6 ;  /* 0x0340000070d37fae */ /* 0x0003e6000f121844 */
[----:B------:R-:W-:Y:S01]  /*0eb0*/  IMAD.WIDE R116, R221, 0x4, R68 ;  /* 0x00000004dd747825 */ /* 0x000fe200078e0244 */
[----:B------:R1:W-:Y:S01]  /*0ec0*/  LDGSTS.E [R211+0x3600], [R114.64], !P6 ;  /* 0x0360000072d37fae */ /* 0x0003e2000f121844 */
[----:B------:R-:W-:-:S02]  /*0ed0*/  ISETP.GE.U32.AND P6, PT, R5, 0x7fffffd6, PT ;  /* 0x7fffffd60500780c */ /* 0x000fc40003fc6070 */
[----:B------:R-:W-:Y:S01]  /*0ee0*/  IMAD R206, R4, 0x15, RZ ;  /* 0x0000001504ce7824 */ /* 0x000fe200078e02ff */
[----:B------:R-:W-:Y:S01]  /*0ef0*/  IADD3 R5, R6, -0xf, RZ ;  /* 0xfffffff106057810 */ /* 0x000fe20007ffe0ff */
[----:B------:R-:W-:Y:S01]  /*0f00*/  IMAD.WIDE R118, R221, 0x4, R70 ;  /* 0x00000004dd767825 */ /* 0x000fe200078e0246 */
[----:B------:R1:W-:Y:S03]  /*0f10*/  LDGSTS.E [R211+0x4400], [R116.64], !P5 ;  /* 0x0440000074d37fae */ /* 0x0003e6000e921844 */
[C---:B------:R-:W-:Y:S01]  /*0f20*/  IMAD.WIDE R120, R206.reuse, 0x4, R68 ;  /* 0x00000004ce787825 */ /* 0x040fe200078e0244 */
[----:B------:R1:W-:Y:S01]  /*0f30*/  LDGSTS.E [R211+0x4600], [R118.64], !P5 ;  /* 0x0460000076d37fae */ /* 0x0003e2000e921844 */
[----:B------:R-:W-:Y:S02]  /*0f40*/  ISETP.GE.U32.AND P5, PT, R5, 0x7fffffd2, PT ;  /* 0x7fffffd20500780c */ /* 0x000fe40003fa6070 */
[----:B------:R-:W-:Y:S01]  /*0f50*/  IMAD.WIDE R122, R206, 0x4, R70 ;  /* 0x00000004ce7a7825 */ /* 0x000fe200078e0246 */
[----:B------:R-:W-:Y:S01]  /*0f60*/  SHF.R.U32.HI R5, RZ, 0x5, R2 ;  /* 0x00000005ff057819 */ /* 0x000fe20000011602 */
[----:B------:R1:W-:Y:S02]  /*0f70*/  LDGSTS.E [R211+0x5400], [R120.64], !P3 ;  /* 0x0540000078d37fae */ /* 0x0003e4000d921844 */
[----:B--2---:R-:W-:-:S02]  /*0f80*/  IMAD.MOV R8, RZ, RZ, -R13 ;  /* 0x000000ffff087224 */ /* 0x004fc400078e0a0d */
[----:B------:R2:W-:Y:S01]  /*0f90*/  LDGSTS.E [R211+0x5600], [R122.64], !P3 ;  /* 0x056000007ad37fae */ /* 0x0005e2000d921844 */
[----:B------:R-:W-:Y:S01]  /*0fa0*/  ISETP.GE.U32.AND P3, PT, R0, 0x7fffffce, PT ;  /* 0x7fffffce0000780c */ /* 0x000fe20003f66070 */
[C---:B------:R-:W-:Y:S01]  /*0fb0*/  IMAD R145, R4.reuse, 0x19, RZ ;  /* 0x0000001904917824 */ /* 0x040fe200078e02ff */
[----:B------:R-:W-:Y:S01]  /*0fc0*/  SGXT.U32 R0, R5, 0x2 ;  /* 0x000000020500781a */ /* 0x000fe20000000000 */
[----:B------:R-:W-:Y:S01]  /*0fd0*/  IMAD R156, R4, 0x1d, RZ ;  /* 0x0000001d049c7824 */ /* 0x000fe200078e02ff */
[----:B------:R-:W-:Y:S01]  /*0fe0*/  IADD3 R5, R6, -0x17, RZ ;  /* 0xffffffe906057810 */ /* 0x000fe20007ffe0ff */
[----:B------:R-:W-:Y:S01]  /*0ff0*/  IMAD R7, R8, R3, RZ ;  /* 0x0000000308077224 */ /* 0x000fe200078e02ff */
[----:B------:R-:W-:Y:S01]  /*1000*/  LOP3.LUT R8, R199, R0, RZ, 0xfc, !PT ;  /* 0x00000000c7087212 */ /* 0x000fe200078efcff */
[C---:B------:R-:W-:Y:S01]  /*1010*/  IMAD.WIDE R124, R145.reuse, 0x4, R68 ;  /* 0x00000004917c7825 */ /* 0x040fe200078e0244 */
[----:B------:R-:W-:Y:S02]  /*1020*/  IADD3 R0, R6, -0x1b, RZ ;  /* 0xffffffe506007810 */ /* 0x000fe40007ffe0ff */
[----:B------:R-:W-:Y:S01]  /*1030*/  LOP3.LUT R15, R8, 0x4, RZ, 0xfc, !PT ;  /* 0x00000004080f7812 */ /* 0x000fe200078efcff */
[----:B------:R-:W-:Y:S01]  /*1040*/  IMAD.WIDE R126, R145, 0x4, R70 ;  /* 0x00000004917e7825 */ /* 0x000fe200078e0246 */
[----:B------:R1:W-:Y:S01]  /*1050*/  LDGSTS.E [R211+0x6400], [R124.64], !P2 ;  /* 0x064000007cd37fae */ /* 0x0003e2000d121844 */
[----:B------:R-:W-:-:S02]  /*1060*/  IABS R9, R8 ;  /* 0x0000000800097213 */ /* 0x000fc40000000000 */
[C---:B------:R-:W-:Y:S01]  /*1070*/  IMAD.WIDE R128, R156.reuse, 0x4, R68 ;  /* 0x000000049c807825 */ /* 0x040fe200078e0244 */
[----:B------:R1:W-:Y:S01]  /*1080*/  LDGSTS.E [R211+0x6600], [R126.64], !P2 ;  /* 0x066000007ed37fae */ /* 0x0003e2000d121844 */
[----:B------:R-:W-:Y:S02]  /*1090*/  IABS R24, R15 ;  /* 0x0000000f00187213 */ /* 0x000fe40000000000 */
[----:B------:R-:W-:Y:S01]  /*10a0*/  IMAD.WIDE R130, R156, 0x4, R70 ;  /* 0x000000049c827825 */ /* 0x000fe200078e0246 */
[----:B------:R1:W-:Y:S01]  /*10b0*/  LDGSTS.E [R211+0x7400], [R128.64], !P1 ;  /* 0x0740000080d37fae */ /* 0x0003e2000c921844 */
[----:B------:R-:W-:Y:S02]  /*10c0*/  ISETP.GE.U32.AND P2, PT, R5, 0x7fffffca, PT ;  /* 0x7fffffca0500780c */ /* 0x000fe40003f46070 */
[----:B------:R-:W-:Y:S01]  /*10d0*/  IMAD.HI.U32 R12, R13, R7, R12 ;  /* 0x000000070d0c7227 */ /* 0x000fe200078e000c */
[----:B------:R1:W-:Y:S01]  /*10e0*/  LDGSTS.E [R211+0x7600], [R130.64], !P1 ;  /* 0x0760000082d37fae */ /* 0x0003e2000c921844 */
[----:B------:R-:W-:-:S02]  /*10f0*/  ISETP.GE.U32.AND P1, PT, R0, 0x7fffffc6, PT ;  /* 0x7fffffc60000780c */ /* 0x000fc40003f26070 */
[----:B------:R-:W-:Y:S01]  /*1100*/  IMAD.SHL.U32 R10, R4, 0x2, RZ ;  /* 0x00000002040a7824 */ /* 0x000fe200078e00ff */
[----:B------:R-:W-:Y:S01]  /*1110*/  IADD3 R7, R6, -0x1f, RZ ;  /* 0xffffffe106077810 */ /* 0x000fe20007ffe0ff */
[----:B------:R-:W-:Y:S01]  /*1120*/  IMAD.HI.U32 R0, R12, R9, RZ ;  /* 0x000000090c007227 */ /* 0x000fe200078e00ff */
[C---:B------:R-:W-:Y:S02]  /*1130*/  LOP3.LUT R17, R8.reuse, 0x8, RZ, 0xfc, !PT ;  /* 0x0000000808117812 */ /* 0x040fe400078efcff */
[----:B------:R-:W-:Y:S01]  /*1140*/  LOP3.LUT R19, R8, 0xc, RZ, 0xfc, !PT ;  /* 0x0000000c08137812 */ /* 0x000fe200078efcff */
[C---:B------:R-:W-:Y:S01]  /*1150*/  IMAD.WIDE R132, R10.reuse, 0x4, R68 ;  /* 0x000000040a847825 */ /* 0x040fe200078e0244 */
[----:B------:R-:W-:Y:S02]  /*1160*/  IABS R11, R17 ;  /* 0x00000011000b7213 */ /* 0x000fe40000000000 */
[----:B------:R-:W-:Y:S01]  /*1170*/  IABS R13, R19 ;  /* 0x00000013000d7213 */ /* 0x000fe20000000000 */
[----:B------:R-:W-:Y:S01]  /*1180*/  IMAD.WIDE R134, R10, 0x4, R70 ;  /* 0x000000040a867825 */ /* 0x000fe200078e0246 */
[----:B------:R1:W-:Y:S01]  /*1190*/  LDGSTS.E [R210+0x800], [R132.64], !P0 ;  /* 0x0080000084d27fae */ /* 0x0003e2000c121844 */
[----:B------:R-:W-:-:S02]  /*11a0*/  IADD3 R10, R6, -0x4, RZ ;  /* 0xfffffffc060a7810 */ /* 0x000fc40007ffe0ff */
[----:B------:R-:W-:Y:S01]  /*11b0*/  IMAD R237, R4, 0x6, RZ ;  /* 0x0000000604ed7824 */ /* 0x000fe200078e02ff */
[----:B------:R1:W-:Y:S01]  /*11c0*/  LDGSTS.E [R210+0xa00], [R134.64], !P0 ;  /* 0x00a0000086d27fae */ /* 0x0003e2000c121844 */
[----:B------:R-:W-:Y:S01]  /*11d0*/  IMAD.HI.U32 R5, R12, R24, RZ ;  /* 0x000000180c057227 */ /* 0x000fe200078e00ff */
[----:B------:R-:W-:Y:S02]  /*11e0*/  ISETP.GE.U32.AND P0, PT, R7, 0x7fffffc2, PT ;  /* 0x7fffffc20700780c */ /* 0x000fe40003f06070 */
[C---:B------:R-:W-:Y:S01]  /*11f0*/  LOP3.LUT R21, R8.reuse, 0x10, RZ, 0xfc, !PT ;  /* 0x0000001008157812 */ /* 0x040fe200078efcff */
[----:B------:R-:W-:Y:S01]  /*1200*/  IMAD.MOV R0, RZ, RZ, -R0 ;  /* 0x000000ffff007224 */ /* 0x000fe200078e0a00 */
[----:B------:R-:W-:Y:S01]  /*1210*/  LOP3.LUT R23, R8, 0x14, RZ, 0xfc, !PT ;  /* 0x0000001408177812 */ /* 0x000fe200078efcff */
[----:B------:R-:W-:Y:S01]  /*1220*/  IMAD R235, R4, 0xa, RZ ;  /* 0x0000000a04eb7824 */ /* 0x000fe200078e02ff */
[----:B------:R-:W-:Y:S01]  /*1230*/  IABS R16, R21 ;  /* 0x0000001500107213 */ /* 0x000fe20000000000 */
[----:B------:R-:W-:Y:S01]  /*1240*/  IMAD.WIDE R136, R237, 0x4, R68 ;  /* 0x00000004ed887825 */ /* 0x000fe200078e0244 */
[----:B------:R-:W-:-:S02]  /*1250*/  IABS R18, R23 ;  /* 0x0000001700127213 */ /* 0x000fc40000000000 */
[C---:B------:R-:W-:Y:S01]  /*1260*/  LOP3.LUT R25, R8.reuse, 0x18, RZ, 0xfc, !PT ;  /* 0x0000001808197812 */ /* 0x040fe200078efcff */
[----:B------:R-:W-:Y:S01]  /*1270*/  IMAD.MOV R5, RZ, RZ, -R5 ;  /* 0x000000ffff057224 */ /* 0x000fe200078e0a05 */
[----:B------:R1:W-:Y:S01]  /*1280*/  LDGSTS.E [R210+0x1800], [R136.64], !P4 ;  /* 0x0180000088d27fae */ /* 0x0003e2000e121844 */
[----:B------:R-:W-:Y:S01]  /*1290*/  IMAD.WIDE R138, R237, 0x4, R70 ;  /* 0x00000004ed8a7825 */ /* 0x000fe200078e0246 */
[----:B------:R-:W-:Y:S02]  /*12a0*/  IABS R20, R25 ;  /* 0x0000001900147213 */ /* 0x000fe40000000000 */
[C---:B------:R-:W-:Y:S01]  /*12b0*/  LOP3.LUT R27, R8.reuse, 0x20, RZ, 0xfc, !PT ;  /* 0x00000020081b7812 */ /* 0x040fe200078efcff */
[----:B------:R-:W-:Y:S01]  /*12c0*/  IMAD R7, R3, R0, R9 ;  /* 0x0000000003077224 */ /* 0x000fe200078e0209 */
[----:B------:R1:W-:Y:S01]  /*12d0*/  LDGSTS.E [R210+0x1a00], [R138.64], !P4 ;  /* 0x01a000008ad27fae */ /* 0x0003e2000e121844 */
[----:B------:R-:W-:Y:S01]  /*12e0*/  IMAD.WIDE R140, R235, 0x4, R68 ;  /* 0x00000004eb8c7825 */ /* 0x000fe200078e0244 */
[----:B------:R-:W-:-:S02]  /*12f0*/  LOP3.LUT R29, R8, 0x38, RZ, 0xfc, !PT ;  /* 0x00000038081d7812 */ /* 0x000fc400078efcff */
[----:B------:R-:W-:Y:S01]  /*1300*/  ISETP.GT.U32.AND P4, PT, R3, R7, PT ;  /* 0x000000070300720c */ /* 0x000fe20003f84070 */
[----:B------:R-:W-:Y:S01]  /*1310*/  IMAD.WIDE R142, R235, 0x4, R70 ;  /* 0x00000004eb8e7825 */ /* 0x000fe200078e0246 */
[----:B------:R1:W-:Y:S01]  /*1320*/  LDGSTS.E [R210+0x2800], [R140.64], !P6 ;  /* 0x028000008cd27fae */ /* 0x0003e2000f121844 */
[----:B------:R-:W-:Y:S02]  /*1330*/  IABS R50, R29 ;  /* 0x0000001d00327213 */ /* 0x000fe40000000000 */
[----:B------:R-:W-:Y:S01]  /*1340*/  IMAD R24, R3, R5, R24 ;  /* 0x0000000503187224 */ /* 0x000fe200078e0218 */
[----:B------:R-:W-:Y:S01]  /*1350*/  IADD3 R5, R6, -0x20, RZ ;  /* 0xffffffe006057810 */ /* 0x000fe20007ffe0ff */
[----:B------:R1:W-:Y:S01]  /*1360*/  LDGSTS.E [R210+0x2a00], [R142.64], !P6 ;  /* 0x02a000008ed27fae */ /* 0x0003e2000f121844 */
[----:B------:R-:W-:Y:S02]  /*1370*/  IMAD R227, R4, 0xe, RZ ;  /* 0x0000000e04e37824 */ /* 0x000fe400078e02ff */
[----:B------:R-:W-:Y:S01]  /*1380*/  ISETP.GE.AND P6, PT, R184, R5, PT ;  /* 0x00000005b800720c */ /* 0x000fe20003fc6270 */
[----:B------:R-:W-:-:S02]  /*1390*/  IMAD.MOV.U32 R0, RZ, RZ, 0x1f ;  /* 0x0000001fff007424 */ /* 0x000fc400078e00ff */
[----:B------:R-:W-:Y:S01]  /*13a0*/  @!P4 IMAD.IADD R7, R7, 0x1, -R3 ;  /* 0x000000010707c824 */ /* 0x000fe200078e0a03 */
[----:B------:R-:W-:Y:S01]  /*13b0*/  SEL R153, RZ, 0x4, P6 ;  /* 0x00000004ff997807 */ /* 0x000fe20003000000 */
[----:B------:R-:W-:Y:S01]  /*13c0*/  IMAD.WIDE R146, R227, 0x4, R68 ;  /* 0x00000004e3927825 */ /* 0x000fe200078e0244 */
[----:B------:R-:W-:Y:S02]  /*13d0*/  ISETP.GT.U32.AND P6, PT, R3, R24, PT ;  /* 0x000000180300720c */ /* 0x000fe40003fc4070 */
[----:B------:R-:W-:Y:S01]  /*13e0*/  IADD3 R0, R0, c[0x0][0x180], RZ ;  /* 0x0000600000007a10 */ /* 0x000fe20007ffe0ff */
[----:B------:R-:W-:Y:S01]  /*13f0*/  IMAD.WIDE R148, R227, 0x4, R70 ;  /* 0x00000004e3947825 */ /* 0x000fe200078e0246 */
[----:B------:R-:W-:Y:S01]  /*1400*/  ISETP.GT.U32.AND P4, PT, R3, R7, PT ;  /* 0x000000070300720c */ /* 0x000fe20003f84070 */
[----:B------:R1:W-:Y:S02]  /*1410*/  LDGSTS.E [R210+0x3800], [R146.64], !P5 ;  /* 0x0380000092d27fae */ /* 0x0003e4000e921844 */
[----:B------:R-:W-:-:S02]  /*1420*/  IMAD R219, R4, 0x12, RZ ;  /* 0x0000001204db7824 */ /* 0x000fc400078e02ff */
[----:B------:R-:W-:Y:S01]  /*1430*/  IMAD.HI.U32 R9, R12, R11, RZ ;  /* 0x0000000b0c097227 */ /* 0x000fe200078e00ff */
[----:B------:R1:W-:Y:S01]  /*1440*/  LDGSTS.E [R210+0x3a00], [R148.64], !P5 ;  /* 0x03a0000094d27fae */ /* 0x0003e2000e921844 */
[----:B------:R-:W-:Y:S02]  /*1450*/  ISETP.GT.AND P5, PT, R0, 0x3f, PT ;  /* 0x0000003f0000780c */ /* 0x000fe40003fa4270 */
[----:B------:R-:W-:Y:S02]  /*1460*/  IMAD.WIDE R150, R219, 0x4, R68 ;  /* 0x00000004db967825 */ /* 0x000fe400078e0244 */
[----:B------:R-:W-:Y:S02]  /*1470*/  SEL R153, R153, RZ, P5 ;  /* 0x000000ff99997207 */ /* 0x000fe40002800000 */
[----:B------:R-:W-:Y:S01]  /*1480*/  IMAD.WIDE R154, R219, 0x4, R70 ;  /* 0x00000004db9a7825 */ /* 0x000fe200078e0246 */
[----:B------:R1:W-:Y:S01]  /*1490*/  LDGSTS.E [R210+0x4800], [R150.64], !P3 ;  /* 0x0480000096d27fae */ /* 0x0003e2000d921844 */
[----:B------:R-:W-:-:S02]  /*14a0*/  ISETP.GE.U32.AND P5, PT, R10, 0x7fffffdd, PT ;  /* 0x7fffffdd0a00780c */ /* 0x000fc40003fa6070 */
[----:B------:R-:W-:Y:S01]  /*14b0*/  @!P6 IMAD.IADD R24, R24, 0x1, -R3 ;  /* 0x000000011818e824 */ /* 0x000fe200078e0a03 */
[----:B------:R1:W-:Y:S01]  /*14c0*/  LDGSTS.E [R210+0x4a00], [R154.64], !P3 ;  /* 0x04a000009ad27fae */ /* 0x0003e2000d921844 */
[----:B------:R-:W-:Y:S02]  /*14d0*/  IMAD.MOV R14, RZ, RZ, -R9 ;  /* 0x000000ffff0e7224 */ /* 0x000fe400078e0a09 */
[----:B------:R-:W-:Y:S01]  /*14e0*/  IMAD.HI.U32 R9, R12, R13, RZ ;  /* 0x0000000d0c097227 */ /* 0x000fe200078e00ff */
[----:B------:R-:W-:-:S03]  /*14f0*/  ISETP.GT.U32.AND P3, PT, R3, R24, PT ;  /* 0x000000180300720c */ /* 0x000fc60003f64070 */
[----:B------:R-:W-:Y:S01]  /*1500*/  IMAD R10, R3, R14, R11 ;  /* 0x0000000e030a7224 */ /* 0x000fe200078e020b */
[----:B------:R-:W-:Y:S01]  /*1510*/  IADD3 R11, R6, -0x8, RZ ;  /* 0xfffffff8060b7810 */ /* 0x000fe20007ffe0ff */
[----:B------:R-:W-:Y:S01]  /*1520*/  @!P4 IMAD.IADD R7, R7, 0x1, -R3 ;  /* 0x000000010707c824 */ /* 0x000fe200078e0a03 */
[----:B------:R-:W-:Y:S01]  /*1530*/  ISETP.GE.AND P4, PT, R8, RZ, PT ;  /* 0x000000ff0800720c */ /* 0x000fe20003f86270 */
[----:B------:R-:W-:Y:S01]  /*1540*/  IMAD.MOV R14, RZ, RZ, -R9 ;  /* 0x000000ffff0e7224 */ /* 0x000fe200078e0a09 */
[C---:B------:R-:W-:Y:S01]  /*1550*/  ISETP.GT.U32.AND P6, PT, R3.reuse, R10, PT ;  /* 0x0000000a0300720c */ /* 0x040fe20003fc4070 */
[----:B------:R-:W-:Y:S02]  /*1560*/  IMAD R202, R4, 0x16, RZ ;  /* 0x0000001604ca7824 */ /* 0x000fe400078e02ff */
[----:B------:R-:W-:Y:S01]  /*1570*/  IMAD R14, R3, R14, R13 ;  /* 0x0000000e030e7224 */ /* 0x000fe200078e020d */
[----:B------:R-:W-:Y:S01]  /*1580*/  IABS R13, R27 ;  /* 0x0000001b000d7213 */ /* 0x000fe20000000000 */
[----:B------:R-:W-:-:S02]  /*1590*/  @!P3 IMAD.IADD R24, R24, 0x1, -R3 ;  /* 0x000000011818b824 */ /* 0x000fc400078e0a03 */
[----:B------:R-:W-:Y:S01]  /*15a0*/  IMAD R144, R4, 0x1a, RZ ;  /* 0x0000001a04907824 */ /* 0x000fe200078e02ff */
[----:B------:R-:W-:Y:S01]  /*15b0*/  ISETP.GT.U32.AND P3, PT, R3, R14, PT ;  /* 0x0000000e0300720c */ /* 0x000fe20003f64070 */
[----:B------:R-:W-:-:S04]  /*15c0*/  IMAD.WIDE R158, R202, 0x4, R68 ;  /* 0x00000004ca9e7825 */ /* 0x000fc800078e0244 */
[----:B------:R-:W-:Y:S01]  /*15d0*/  IMAD.WIDE R162, R202, 0x4, R70 ;  /* 0x00000004caa27825 */ /* 0x000fe200078e0246 */
[----:B------:R1:W-:Y:S03]  /*15e0*/  LDGSTS.E [R210+0x5800], [R158.64], !P2 ;  /* 0x058000009ed27fae */ /* 0x0003e6000d121844 */
[C---:B------:R-:W-:Y:S01]  /*15f0*/  IMAD.WIDE R164, R144.reuse, 0x4, R68 ;  /* 0x0000000490a47825 */ /* 0x040fe200078e0244 */
[----:B------:R1:W-:Y:S01]  /*1600*/  LDGSTS.E [R210+0x5a00], [R162.64], !P2 ;  /* 0x05a00000a2d27fae */ /* 0x0003e2000d121844 */
[----:B------:R-:W-:Y:S02]  /*1610*/  ISETP.GE.U32.AND P2, PT, R11, 0x7fffffd9, PT ;  /* 0x7fffffd90b00780c */ /* 0x000fe40003f46070 */
[----:B------:R-:W-:Y:S01]  /*1620*/  IMAD.WIDE R166, R144, 0x4, R70 ;  /* 0x0000000490a67825 */ /* 0x000fe200078e0246 */
[----:B------:R1:W-:Y:S03]  /*1630*/  LDGSTS.E [R210+0x6800], [R164.64], !P1 ;  /* 0x06800000a4d27fae */ /* 0x0003e6000c921844 */
[----:B------:R-:W-:Y:S01]  /*1640*/  @!P4 IMAD.MOV R7, RZ, RZ, -R7 ;  /* 0x000000ffff07c224 */ /* 0x000fe200078e0a07 */
[----:B------:R-:W-:Y:S01]  /*1650*/  ISETP.GE.AND P4, PT, R15, RZ, PT ;  /* 0x000000ff0f00720c */ /* 0x000fe20003f86270 */
[----:B------:R-:W-:Y:S01]  /*1660*/  @!P6 IMAD.IADD R10, R10, 0x1, -R3 ;  /* 0x000000010a0ae824 */ /* 0x000fe200078e0a03 */
[----:B------:R1:W-:Y:S01]  /*1670*/  LDGSTS.E [R210+0x6a00], [R166.64], !P1 ;  /* 0x06a00000a6d27fae */ /* 0x0003e2000c921844 */
[----:B------:R-:W-:Y:S01]  /*1680*/  IMAD.HI.U32 R9, R12, R16, RZ ;  /* 0x000000100c097227 */ /* 0x000fe200078e00ff */
[----:B------:R-:W-:-:S02]  /*1690*/  ISETP.GE.AND P6, PT, R17, RZ, PT ;  /* 0x000000ff1100720c */ /* 0x000fc40003fc6270 */
[----:B------:R-:W-:Y:S01]  /*16a0*/  ISETP.GT.U32.AND P1, PT, R3, R10, PT ;  /* 0x0000000a0300720c */ /* 0x000fe20003f24070 */
[----:B------:R-:W-:Y:S01]  /*16b0*/  IMAD.HI.U32 R11, R12, R18, RZ ;  /* 0x000000120c0b7227 */ /* 0x000fe200078e00ff */
[----:B------:R-:W-:-:S03]  /*16c0*/  LOP3.LUT R17, R8, 0x1c, RZ, 0xfc, !PT ;  /* 0x0000001c08117812 */ /* 0x000fc600078efcff */
[----:B------:R-:W-:Y:S02]  /*16d0*/  IMAD.MOV R9, RZ, RZ, -R9 ;  /* 0x000000ffff097224 */ /* 0x000fe400078e0a09 */
[----:B------:R-:W-:Y:S02]  /*16e0*/  @!P3 IMAD.IADD R14, R14, 0x1, -R3 ;  /* 0x000000010e0eb824 */ /* 0x000fe400078e0a03 */
[----:B------:R-:W-:Y:S02]  /*16f0*/  IMAD.MOV R11, RZ, RZ, -R11 ;  /* 0x000000ffff0b7224 */ /* 0x000fe400078e0a0b */
[C---:B------:R-:W-:Y:S01]  /*1700*/  IMAD R16, R3.reuse, R9, R16 ;  /* 0x0000000903107224 */ /* 0x040fe200078e0210 */
[C---:B------:R-:W-:Y:S01]  /*1710*/  ISETP.GT.U32.AND P3, PT, R3.reuse, R14, PT ;  /* 0x0000000e0300720c */ /* 0x040fe20003f64070 */
[C---:B------:R-:W-:Y:S01]  /*1720*/  IMAD R18, R3.reuse, R11, R18 ;  /* 0x0000000b03127224 */ /* 0x040fe200078e0212 */
[----:B------:R-:W-:Y:S01]  /*1730*/  IABS R11, R17 ;  /* 0x00000011000b7213 */ /* 0x000fe20000000000 */
[----:B------:R-:W-:Y:S01]  /*1740*/  @!P4 IMAD.MOV R24, RZ, RZ, -R24 ;  /* 0x000000ffff18c224 */ /* 0x000fe200078e0a18 */
[C---:B------:R-:W-:Y:S01]  /*1750*/  ISETP.GT.U32.AND P4, PT, R3.reuse, R16, PT ;  /* 0x000000100300720c */ /* 0x040fe20003f84070 */
[----:B------:R-:W-:Y:S01]  /*1760*/  @!P1 IMAD.IADD R10, R10, 0x1, -R3 ;  /* 0x000000010a0a9824 */ /* 0x000fe200078e0a03 */
[----:B------:R-:W-:Y:S01]  /*1770*/  ISETP.GT.U32.AND P1, PT, R3, R18, PT ;  /* 0x000000120300720c */ /* 0x000fe20003f24070 */
[----:B------:R-:W-:-:S04]  /*1780*/  IMAD.HI.U32 R9, R12, R20, RZ ;  /* 0x000000140c097227 */ /* 0x000fc800078e00ff */
[----:B------:R-:W-:Y:S02]  /*1790*/  IMAD.MOV R9, RZ, RZ, -R9 ;  /* 0x000000ffff097224 */ /* 0x000fe400078e0a09 */
[--C-:B------:R-:W-:Y:S01]  /*17a0*/  @!P3 IMAD.IADD R14, R14, 0x1, -R3.reuse ;  /* 0x000000010e0eb824 */ /* 0x100fe200078e0a03 */
[----:B------:R-:W-:Y:S01]  /*17b0*/  ISETP.GE.AND P3, PT, R19, RZ, PT ;  /* 0x000000ff1300720c */ /* 0x000fe20003f66270 */
[C---:B------:R-:W-:Y:S01]  /*17c0*/  IMAD R20, R3.reuse, R9, R20 ;  /* 0x0000000903147224 */ /* 0x040fe200078e0214 */
[----:B------:R-:W-:Y:S01]  /*17d0*/  LOP3.LUT R19, R8, 0x24, RZ, 0xfc, !PT ;  /* 0x0000002408137812 */ /* 0x000fe200078efcff */
[----:B------:R-:W-:Y:S02]  /*17e0*/  IMAD.MOV.U32 R26, RZ, RZ, R10 ;  /* 0x000000ffff1a7224 */ /* 0x000fe400078e000a */
[--C-:B------:R-:W-:Y:S01]  /*17f0*/  @!P4 IMAD.IADD R16, R16, 0x1, -R3.reuse ;  /* 0x000000011010c824 */ /* 0x100fe200078e0a03 */
[----:B------:R-:W-:Y:S01]  /*1800*/  IABS R15, R19 ;  /* 0x00000013000f7213 */ /* 0x000fe20000000000 */
[----:B------:R-:W-:Y:S01]  /*1810*/  @!P6 IMAD.MOV R26, RZ, RZ, -R26 ;  /* 0x000000ffff1ae224 */ /* 0x000fe200078e0a1a */
[C---:B------:R-:W-:Y:S01]  /*1820*/  ISETP.GT.U32.AND P6, PT, R3.reuse, R20, PT ;  /* 0x000000140300720c */ /* 0x040fe20003fc4070 */
[----:B------:R-:W-:Y:S01]  /*1830*/  @!P1 IMAD.IADD R18, R18, 0x1, -R3 ;  /* 0x0000000112129824 */ /* 0x000fe200078e0a03 */
[----:B------:R-:W-:Y:S01]  /*1840*/  ISETP.GT.U32.AND P4, PT, R3, R16, PT ;  /* 0x000000100300720c */ /* 0x000fe20003f84070 */
[----:B------:R-:W-:-:S02]  /*1850*/  IMAD.MOV.U32 R28, RZ, RZ, R14 ;  /* 0x000000ffff1c7224 */ /* 0x000fc400078e000e */
[----:B------:R-:W-:Y:S01]  /*1860*/  IMAD.HI.U32 R9, R12, R11, RZ ;  /* 0x0000000b0c097227 */ /* 0x000fe200078e00ff */
[----:B------:R-:W-:-:S03]  /*1870*/  ISETP.GT.U32.AND P1, PT, R3, R18, PT ;  /* 0x000000120300720c */ /* 0x000fc60003f24070 */
[----:B------:R-:W-:Y:S01]  /*1880*/  @!P3 IMAD.MOV R28, RZ, RZ, -R28 ;  /* 0x000000ffff1cb224 */ /* 0x000fe200078e0a1c */
[----:B------:R-:W-:Y:S01]  /*1890*/  ISETP.GE.AND P3, PT, R21, RZ, PT ;  /* 0x000000ff1500720c */ /* 0x000fe20003f66270 */
[----:B------:R-:W-:-:S04]  /*18a0*/  IMAD.HI.U32 R10, R12, R13, RZ ;  /* 0x0000000d0c0a7227 */ /* 0x000fc800078e00ff */
[----:B------:R-:W-:Y:S02]  /*18b0*/  IMAD.MOV R14, RZ, RZ, -R9 ;  /* 0x000000ffff0e7224 */ /* 0x000fe400078e0a09 */
[----:B------:R-:W-:Y:S02]  /*18c0*/  IMAD.MOV R22, RZ, RZ, -R10 ;  /* 0x000000ffff167224 */ /* 0x000fe400078e0a0a */
[--C-:B------:R-:W-:Y:S02]  /*18d0*/  @!P6 IMAD.IADD R20, R20, 0x1, -R3.reuse ;  /* 0x000000011414e824 */ /* 0x100fe400078e0a03 */
[----:B------:R-:W-:Y:S01]  /*18e0*/  @!P4 IMAD.IADD R16, R16, 0x1, -R3 ;  /* 0x000000011010c824 */ /* 0x000fe200078e0a03 */
[----:B------:R-:W-:Y:S01]  /*18f0*/  ISETP.GE.AND P4, PT, R23, RZ, PT ;  /* 0x000000ff1700720c */ /* 0x000fe20003f86270 */
[C---:B------:R-:W-:Y:S01]  /*1900*/  IMAD R10, R3.reuse, R14, R11 ;  /* 0x0000000e030a7224 */ /* 0x040fe200078e020b */
[C---:B------:R-:W-:Y:S01]  /*1910*/  ISETP.GT.U32.AND P6, PT, R3.reuse, R20, PT ;  /* 0x000000140300720c */ /* 0x040fe20003fc4070 */
[C---:B------:R-:W-:Y:S01]  /*1920*/  IMAD R14, R3.reuse, R22, R13 ;  /* 0x00000016030e7224 */ /* 0x040fe200078e020d */
[----:B------:R-:W-:Y:S01]  /*1930*/  LOP3.LUT R13, R8, 0x28, RZ, 0xfc, !PT ;  /* 0x00000028080d7812 */ /* 0x000fe200078efcff */
[----:B------:R-:W-:Y:S01]  /*1940*/  @!P1 IMAD.IADD R18, R18, 0x1, -R3 ;  /* 0x0000000112129824 */ /* 0x000fe200078e0a03 */
[----:B------:R-:W-:Y:S01]  /*1950*/  ISETP.GT.U32.AND P1, PT, R3, R10, PT ;  /* 0x0000000a0300720c */ /* 0x000fe20003f24070 */
[----:B------:R-:W-:Y:S01]  /*1960*/  IMAD.MOV.U32 R30, RZ, RZ, R16 ;  /* 0x000000ffff1e7224 */ /* 0x000fe200078e0010 */
[----:B------:R-:W-:Y:S01]  /*1970*/  IABS R11, R13 ;  /* 0x0000000d000b7213 */ /* 0x000fe20000000000 */
[----:B------:R-:W-:-:S04]  /*1980*/  IMAD.HI.U32 R9, R12, R15, RZ ;  /* 0x0000000f0c097227 */ /* 0x000fc800078e00ff */
[----:B------:R-:W-:Y:S01]  /*1990*/  @!P3 IMAD.MOV R30, RZ, RZ, -R30 ;  /* 0x000000ffff1eb224 */ /* 0x000fe200078e0a1e */
[C---:B------:R-:W-:Y:S01]  /*19a0*/  ISETP.GT.U32.AND P3, PT, R3.reuse, R14, PT ;  /* 0x0000000e0300720c */ /* 0x040fe20003f64070 */
[----:B------:R-:W-:Y:S01]  /*19b0*/  IMAD.MOV R16, RZ, RZ, -R9 ;  /* 0x000000ffff107224 */ /* 0x000fe200078e0a09 */
[----:B------:R-:W-:Y:S01]  /*19c0*/  IADD3 R9, R6, -0xc, RZ ;  /* 0xfffffff406097810 */ /* 0x000fe20007ffe0ff */
[----:B------:R-:W-:Y:S02]  /*19d0*/  @!P6 IMAD.IADD R20, R20, 0x1, -R3 ;  /* 0x000000011414e824 */ /* 0x000fe400078e0a03 */
[C---:B------:R-:W-:Y:S01]  /*19e0*/  IMAD R16, R3.reuse, R16, R15 ;  /* 0x0000001003107224 */ /* 0x040fe200078e020f */
[----:B------:R-:W-:Y:S01]  /*19f0*/  LOP3.LUT R15, R8, 0x2c, RZ, 0xfc, !PT ;  /* 0x0000002c080f7812 */ /* 0x000fe200078efcff */
[--C-:B------:R-:W-:Y:S02]  /*1a00*/  @!P1 IMAD.IADD R10, R10, 0x1, -R3.reuse ;  /* 0x000000010a0a9824 */ /* 0x100fe400078e0a03 */
[----:B------:R-:W-:Y:S01]  /*1a10*/  IMAD R160, R4, 0x1e, RZ ;  /* 0x0000001e04a07824 */ /* 0x000fe200078e02ff */
[C---:B------:R-:W-:Y:S01]  /*1a20*/  ISETP.GT.U32.AND P6, PT, R3.reuse, R16, PT ;  /* 0x000000100300720c */ /* 0x040fe20003fc4070 */
[----:B------:R-:W-:Y:S01]  /*1a30*/  IMAD.MOV.U32 R32, RZ, RZ, R18 ;  /* 0x000000ffff207224 */ /* 0x000fe200078e0012 */
[----:B------:R-:W-:Y:S01]  /*1a40*/  ISETP.GT.U32.AND P1, PT, R3, R10, PT ;  /* 0x0000000a0300720c */ /* 0x000fe20003f24070 */
[----:B------:R-:W-:Y:S01]  /*1a50*/  @!P3 IMAD.IADD R14, R14, 0x1, -R3 ;  /* 0x000000010e0eb824 */ /* 0x000fe200078e0a03 */
[----:B------:R-:W-:Y:S01]  /*1a60*/  IABS R18, R15 ;  /* 0x0000000f00127213 */ /* 0x000fe20000000000 */
[----:B------:R-:W-:-:S03]  /*1a70*/  IMAD.WIDE R170, R160, 0x4, R68 ;  /* 0x00000004a0aa7825 */ /* 0x000fc600078e0244 */
[----:B------:R-:W-:Y:S01]  /*1a80*/  ISETP.GT.U32.AND P3, PT, R3, R14, PT ;  /* 0x0000000e0300720c */ /* 0x000fe20003f64070 */
[----:B------:R-:W-:Y:S01]  /*1a90*/  IMAD.WIDE R172, R160, 0x4, R70 ;  /* 0x00000004a0ac7825 */ /* 0x000fe200078e0246 */
[----:B------:R1:W-:Y:S03]  /*1aa0*/  LDGSTS.E [R210+0x7800], [R170.64], !P0 ;  /* 0x07800000aad27fae */ /* 0x0003e6000c121844 */
[--C-:B------:R-:W-:Y:S01]  /*1ab0*/  @!P6 IMAD.IADD R16, R16, 0x1, -R3.reuse ;  /* 0x000000011010e824 */ /* 0x100fe200078e0a03 */
[----:B------:R1:W-:Y:S01]  /*1ac0*/  LDGSTS.E [R210+0x7a00], [R172.64], !P0 ;  /* 0x07a00000acd27fae */ /* 0x0003e2000c121844 */
[----:B------:R-:W-:Y:S01]  /*1ad0*/  ISETP.GE.U32.AND P0, PT, R9, 0x7fffffd5, PT ;  /* 0x7fffffd50900780c */ /* 0x000fe20003f06070 */
[----:B------:R-:W-:Y:S01]  /*1ae0*/  @!P1 IMAD.IADD R10, R10, 0x1, -R3 ;  /* 0x000000010a0a9824 */ /* 0x000fe200078e0a03 */
[----:B------:R-:W-:Y:S01]  /*1af0*/  ISETP.GE.AND P1, PT, R27, RZ, PT ;  /* 0x000000ff1b00720c */ /* 0x000fe20003f26270 */
[----:B------:R-:W-:Y:S01]  /*1b00*/  IMAD.HI.U32 R9, R12, R11, RZ ;  /* 0x0000000b0c097227 */ /* 0x000fe200078e00ff */
[----:B------:R-:W-:-:S02]  /*1b10*/  ISETP.GT.U32.AND P6, PT, R3, R16, PT ;  /* 0x000000100300720c */ /* 0x000fc40003fc4070 */
[----:B------:R-:W-:Y:S01]  /*1b20*/  LOP3.LUT R27, R8, 0x3c, RZ, 0xfc, !PT ;  /* 0x0000003c081b7812 */ /* 0x000fe200078efcff */
[----:B------:R-:W-:Y:S01]  /*1b30*/  @!P4 IMAD.MOV R32, RZ, RZ, -R32 ;  /* 0x000000ffff20c224 */ /* 0x000fe200078e0a20 */
[----:B------:R-:W-:Y:S01]  /*1b40*/  ISETP.GE.AND P4, PT, R25, RZ, PT ;  /* 0x000000ff1900720c */ /* 0x000fe20003f86270 */
[----:B------:R-:W-:Y:S01]  /*1b50*/  @!P3 IMAD.IADD R14, R14, 0x1, -R3 ;  /* 0x000000010e0eb824 */ /* 0x000fe200078e0a03 */
[----:B------:R-:W-:Y:S01]  /*1b60*/  IABS R52, R27 ;  /* 0x0000001b00347213 */ /* 0x000fe20000000000 */
[----:B------:R-:W-:Y:S01]  /*1b70*/  IMAD.MOV.U32 R36, RZ, RZ, R10 ;  /* 0x000000ffff247224 */ /* 0x000fe200078e000a */
[----:B------:R-:W-:Y:S01]  /*1b80*/  IADD3 R25, R6, -0x1c, RZ ;  /* 0xffffffe406197810 */ /* 0x000fe20007ffe0ff */
[----:B------:R-:W-:Y:S02]  /*1b90*/  IMAD.MOV R10, RZ, RZ, -R9 ;  /* 0x000000ffff0a7224 */ /* 0x000fe400078e0a09 */
[----:B------:R-:W-:Y:S02]  /*1ba0*/  IMAD.MOV.U32 R38, RZ, RZ, R14 ;  /* 0x000000ffff267224 */ /* 0x000fe400078e000e */
[----:B------:R-:W-:-:S02]  /*1bb0*/  IMAD R14, R3, R10, R11 ;  /* 0x0000000a030e7224 */ /* 0x000fc400078e020b */
[----:B------:R-:W-:Y:S02]  /*1bc0*/  IMAD.MOV.U32 R34, RZ, RZ, R20 ;  /* 0x000000ffff227224 */ /* 0x000fe400078e0014 */
[----:B------:R-:W-:Y:S01]  /*1bd0*/  @!P6 IMAD.IADD R16, R16, 0x1, -R3 ;  /* 0x000000011010e824 */ /* 0x000fe200078e0a03 */
[----:B------:R-:W-:Y:S01]  /*1be0*/  ISETP.GT.U32.AND P6, PT, R3, R14, PT ;  /* 0x0000000e0300720c */ /* 0x000fe20003fc4070 */
[----:B------:R-:W-:Y:S01]  /*1bf0*/  @!P4 IMAD.MOV R34, RZ, RZ, -R34 ;  /* 0x000000ffff22c224 */ /* 0x000fe200078e0a22 */
[----:B------:R-:W-:Y:S01]  /*1c00*/  ISETP.GE.AND P4, PT, R17, RZ, PT ;  /* 0x000000ff1100720c */ /* 0x000fe20003f86270 */
[----:B------:R-:W-:Y:S01]  /*1c10*/  IMAD.HI.U32 R9, R12, R18, RZ ;  /* 0x000000120c097227 */ /* 0x000fe200078e00ff */
[----:B------:R-:W-:-:S03]  /*1c20*/  IADD3 R17, R6, -0x10, RZ ;  /* 0xfffffff006117810 */ /* 0x000fc60007ffe0ff */
[----:B------:R-:W-:Y:S01]  /*1c30*/  IMAD R31, R4, 0x3, RZ ;  /* 0x00000003041f7824 */ /* 0x000fe200078e02ff */
[----:B------:R-:W-:Y:S01]  /*1c40*/  ISETP.GE.U32.AND P3, PT, R17, 0x7fffffd1, PT ;  /* 0x7fffffd11100780c */ /* 0x000fe20003f66070 */
[----:B------:R-:W-:Y:S01]  /*1c50*/  IMAD.MOV R9, RZ, RZ, -R9 ;  /* 0x000000ffff097224 */ /* 0x000fe200078e0a09 */
[----:B------:R-:W-:Y:S01]  /*1c60*/  LOP3.LUT R17, R8, 0x30, RZ, 0xfc, !PT ;  /* 0x0000003008117812 */ /* 0x000fe200078efcff */
[----:B------:R-:W-:-:S03]  /*1c70*/  IMAD.WIDE R174, R31, 0x4, R68 ;  /* 0x000000041fae7825 */ /* 0x000fc600078e0244 */
[----:B------:R-:W-:Y:S01]  /*1c80*/  IABS R46, R17 ;  /* 0x00000011002e7213 */ /* 0x000fe20000000000 */
[----:B------:R-:W-:Y:S01]  /*1c90*/  @!P6 IMAD.IADD R14, R14, 0x1, -R3 ;  /* 0x000000010e0ee824 */ /* 0x000fe200078e0a03 */
[----:B------:R1:W-:Y:S01]  /*1ca0*/  LDGSTS.E [R209+0xc00], [R174.64], !P5 ;  /* 0x00c00000aed17fae */ /* 0x0003e2000e921844 */
[----:B------:R-:W-:-:S03]  /*1cb0*/  IMAD.WIDE R180, R31, 0x4, R70 ;  /* 0x000000041fb47825 */ /* 0x000fc600078e0246 */
[C---:B------:R-:W-:Y:S01]  /*1cc0*/  ISETP.GT.U32.AND P6, PT, R3.reuse, R14, PT ;  /* 0x0000000e0300720c */ /* 0x040fe20003fc4070 */
[----:B------:R-:W-:Y:S01]  /*1cd0*/  IMAD R18, R3, R9, R18 ;  /* 0x0000000903127224 */ /* 0x000fe200078e0212 */
[----:B------:R1:W-:Y:S01]  /*1ce0*/  LDGSTS.E [R209+0xe00], [R180.64], !P5 ;  /* 0x00e00000b4d17fae */ /* 0x0003e2000e921844 */
[----:B------:R-:W-:-:S03]  /*1cf0*/  IMAD.HI.U32 R9, R12, R46, RZ ;  /* 0x0000002e0c097227 */ /* 0x000fc600078e00ff */
[----:B------:R-:W-:Y:S01]  /*1d00*/  ISETP.GT.U32.AND P5, PT, R3, R18, PT ;  /* 0x000000120300720c */ /* 0x000fe20003fa4070 */
[----:B------:R-:W-:Y:S02]  /*1d10*/  IMAD.MOV R10, RZ, RZ, -R9 ;  /* 0x000000ffff0a7224 */ /* 0x000fe400078e0a09 */
[----:B------:R-:W-:Y:S01]  /*1d20*/  @!P4 IMAD.MOV R36, RZ, RZ, -R36 ;  /* 0x000000ffff24c224 */ /* 0x000fe200078e0a24 */
[----:B------:R-:W-:Y:S01]  /*1d30*/  ISETP.GE.AND P4, PT, R19, RZ, PT ;  /* 0x000000ff1300720c */ /* 0x000fe20003f86270 */
[----:B------:R-:W-:Y:S01]  /*1d40*/  IMAD R46, R3, R10, R46 ;  /* 0x0000000a032e7224 */ /* 0x000fe200078e022e */
[----:B------:R-:W-:Y:S01]  /*1d50*/  LOP3.LUT R19, R8, 0x34, RZ, 0xfc, !PT ;  /* 0x0000003408137812 */ /* 0x000fe200078efcff */
[----:B------:R-:W-:Y:S02]  /*1d60*/  @!P6 IMAD.IADD R14, R14, 0x1, -R3 ;  /* 0x000000010e0ee824 */ /* 0x000fe400078e0a03 */
[----:B------:R-:W-:Y:S01]  /*1d70*/  IMAD.HI.U32 R10, R12, R50, RZ ;  /* 0x000000320c0a7227 */ /* 0x000fe200078e00ff */
[----:B------:R-:W-:-:S02]  /*1d80*/  IABS R48, R19 ;  /* 0x0000001300307213 */ /* 0x000fc40000000000 */
[----:B------:R-:W-:Y:S01]  /*1d90*/  ISETP.GT.U32.AND P6, PT, R3, R46, PT ;  /* 0x0000002e0300720c */ /* 0x000fe20003fc4070 */
[----:B------:R-:W-:Y:S02]  /*1da0*/  @!P5 IMAD.IADD R18, R18, 0x1, -R3 ;  /* 0x000000011212d824 */ /* 0x000fe400078e0a03 */
[----:B------:R-:W-:-:S03]  /*1db0*/  IMAD.HI.U32 R9, R12, R48, RZ ;  /* 0x000000300c097227 */ /* 0x000fc600078e00ff */
[C---:B------:R-:W-:Y:S01]  /*1dc0*/  ISETP.GT.U32.AND P5, PT, R3.reuse, R18, PT ;  /* 0x000000120300720c */ /* 0x040fe20003fa4070 */
[----:B------:R-:W-:Y:S02]  /*1dd0*/  IMAD.MOV R9, RZ, RZ, -R9 ;  /* 0x000000ffff097224 */ /* 0x000fe400078e0a09 */
[----:B------:R-:W-:Y:S02]  /*1de0*/  IMAD.MOV R10, RZ, RZ, -R10 ;  /* 0x000000ffff0a7224 */ /* 0x000fe400078e0a0a */
[----:B------:R-:W-:Y:S02]  /*1df0*/  IMAD R241, R4, 0x7, RZ ;  /* 0x0000000704f17824 */ /* 0x000fe400078e02ff */
[C---:B------:R-:W-:Y:S02]  /*1e00*/  IMAD R48, R3.reuse, R9, R48 ;  /* 0x0000000903307224 */ /* 0x040fe400078e0230 */
[----:B------:R-:W-:Y:S02]  /*1e10*/  IMAD R50, R3, R10, R50 ;  /* 0x0000000a03327224 */ /* 0x000fe400078e0232 */
[----:B------:R-:W-:-:S04]  /*1e20*/  IMAD.WIDE R8, R241, 0x4, R68 ;  /* 0x00000004f1087825 */ /* 0x000fc800078e0244 */
[----:B------:R-:W-:Y:S01]  /*1e30*/  IMAD.WIDE R10, R241, 0x4, R70 ;  /* 0x00000004f10a7825 */ /* 0x000fe200078e0246 */
[----:B------:R1:W-:Y:S03]  /*1e40*/  LDGSTS.E [R209+0x1c00], [R8.64], !P2 ;  /* 0x01c0000008d17fae */ /* 0x0003e6000d121844 */
[----:B------:R-:W-:Y:S01]  /*1e50*/  @!P6 IMAD.IADD R46, R46, 0x1, -R3 ;  /* 0x000000012e2ee824 */ /* 0x000fe200078e0a03 */
[----:B------:R1:W-:Y:S01]  /*1e60*/  LDGSTS.E [R209+0x1e00], [R10.64], !P2 ;  /* 0x01e000000ad17fae */ /* 0x0003e2000d121844 */
[----:B------:R-:W-:Y:S01]  /*1e70*/  IMAD.MOV.U32 R40, RZ, RZ, R16 ;  /* 0x000000ffff287224 */ /* 0x000fe200078e0010 */
[----:B------:R-:W-:Y:S01]  /*1e80*/  ISETP.GT.U32.AND P2, PT, R3, R48, PT ;  /* 0x000000300300720c */ /* 0x000fe20003f44070 */
[----:B------:R-:W-:Y:S01]  /*1e90*/  @!P1 IMAD.MOV R38, RZ, RZ, -R38 ;  /* 0x000000ffff269224 */ /* 0x000fe200078e0a26 */
[----:B------:R-:W-:Y:S01]  /*1ea0*/  ISETP.GE.AND P1, PT, R13, RZ, PT ;  /* 0x000000ff0d00720c */ /* 0x000fe20003f26270 */
[----:B------:R-:W-:Y:S01]  /*1eb0*/  @!P4 IMAD.MOV R40, RZ, RZ, -R40 ;  /* 0x000000ffff28c224 */ /* 0x000fe200078e0a28 */
[----:B------:R-:W-:Y:S01]  /*1ec0*/  ISETP.GT.U32.AND P6, PT, R3, R46, PT ;  /* 0x0000002e0300720c */ /* 0x000fe20003fc4070 */
[----:B------:R-:W-:Y:S01]  /*1ed0*/  IMAD.HI.U32 R12, R12, R52, RZ ;  /* 0x000000340c0c7227 */ /* 0x000fe200078e00ff */
[----:B------:R-:W-:-:S02]  /*1ee0*/  ISETP.GE.AND P4, PT, R15, RZ, PT ;  /* 0x000000ff0f00720c */ /* 0x000fc40003f86270 */
[----:B------:R-:W-:Y:S01]  /*1ef0*/  IADD3 R13, R6, -0x14, RZ ;  /* 0xffffffec060d7810 */ /* 0x000fe20007ffe0ff */
[----:B------:R-:W-:Y:S01]  /*1f00*/  @!P5 IMAD.IADD R18, R18, 0x1, -R3 ;  /* 0x000000011212d824 */ /* 0x000fe200078e0a03 */
[C---:B------:R-:W-:Y:S01]  /*1f10*/  ISETP.GT.U32.AND P5, PT, R3.reuse, R50, PT ;  /* 0x000000320300720c */ /* 0x040fe20003fa4070 */
[----:B------:R-:W-:Y:S01]  /*1f20*/  IMAD.MOV R12, RZ, RZ, -R12 ;  /* 0x000000ffff0c7224 */ /* 0x000fe200078e0a0c */
[----:B------:R-:W-:Y:S01]  /*1f30*/  IADD3 R15, R6, -0x18, RZ ;  /* 0xffffffe8060f7810 */ /* 0x000fe20007ffe0ff */
[----:B------:R-:W-:Y:S02]  /*1f40*/  IMAD.MOV.U32 R42, RZ, RZ, R14 ;  /* 0x000000ffff2a7224 */ /* 0x000fe400078e000e */
[----:B------:R-:W-:Y:S02]  /*1f50*/  IMAD R52, R3, R12, R52 ;  /* 0x0000000c03347224 */ /* 0x000fe400078e0234 */
[----:B------:R-:W-:Y:S02]  /*1f60*/  IMAD.MOV.U32 R44, RZ, RZ, R18 ;  /* 0x000000ffff2c7224 */ /* 0x000fe400078e0012 */
[----:B------:R-:W-:-:S02]  /*1f70*/  IMAD R233, R4, 0xb, RZ ;  /* 0x0000000b04e97824 */ /* 0x000fc400078e02ff */
[----:B------:R-:W-:Y:S01]  /*1f80*/  @!P1 IMAD.MOV R42, RZ, RZ, -R42 ;  /* 0x000000ffff2a9224 */ /* 0x000fe200078e0a2a */
[----:B------:R-:W-:Y:S01]  /*1f90*/  ISETP.GE.U32.AND P1, PT, R13, 0x7fffffcd, PT ;  /* 0x7fffffcd0d00780c */ /* 0x000fe20003f26070 */
[--C-:B------:R-:W-:Y:S01]  /*1fa0*/  @!P6 IMAD.IADD R46, R46, 0x1, -R3.reuse ;  /* 0x000000012e2ee824 */ /* 0x100fe200078e0a03 */
[----:B------:R-:W-:Y:S01]  /*1fb0*/  ISETP.GT.U32.AND P6, PT, R3, R52, PT ;  /* 0x000000340300720c */ /* 0x000fe20003fc4070 */
[----:B------:R-:W-:Y:S01]  /*1fc0*/  @!P4 IMAD.MOV R44, RZ, RZ, -R44 ;  /* 0x000000ffff2cc224 */ /* 0x000fe200078e0a2c */
[----:B------:R-:W-:Y:S01]  /*1fd0*/  ISETP.GE.U32.AND P4, PT, R15, 0x7fffffc9, PT ;  /* 0x7fffffc90f00780c */ /* 0x000fe20003f86070 */
[----:B------:R-:W-:Y:S01]  /*1fe0*/  @!P2 IMAD.IADD R48, R48, 0x1, -R3 ;  /* 0x000000013030a824 */ /* 0x000fe200078e0a03 */
[----:B------:R-:W-:Y:S01]  /*1ff0*/  ISETP.GE.AND P2, PT, R17, RZ, PT ;  /* 0x000000ff1100720c */ /* 0x000fe20003f46270 */
[----:B------:R-:W-:-:S04]  /*2000*/  IMAD.WIDE R12, R233, 0x4, R68 ;  /* 0x00000004e90c7825 */ /* 0x000fc800078e0244 */
[----:B------:R-:W-:Y:S01]  /*2010*/  IMAD.WIDE R14, R233, 0x4, R70 ;  /* 0x00000004e90e7825 */ /* 0x000fe200078e0246 */
[----:B------:R1:W-:Y:S03]  /*2020*/  LDGSTS.E [R209+0x2c00], [R12.64], !P0 ;  /* 0x02c000000cd17fae */ /* 0x0003e6000c121844 */
[----:B------:R-:W-:Y:S01]  /*2030*/  IMAD R225, R4, 0xf, RZ ;  /* 0x0000000f04e17824 */ /* 0x000fe200078e02ff */
[----:B------:R1:W-:Y:S01]  /*2040*/  LDGSTS.E [R209+0x2e00], [R14.64], !P0 ;  /* 0x02e000000ed17fae */ /* 0x0003e2000c121844 */
[----:B------:R-:W-:Y:S01]  /*2050*/  @!P5 IMAD.IADD R50, R50, 0x1, -R3 ;  /* 0x000000013232d824 */ /* 0x000fe200078e0a03 */
[----:B------:R-:W-:Y:S01]  /*2060*/  ISETP.GT.U32.AND P5, PT, R3, R48, PT ;  /* 0x000000300300720c */ /* 0x000fe20003fa4070 */
[----:B------:R-:W-:Y:S01]  /*2070*/  IMAD.WIDE R16, R225, 0x4, R68 ;  /* 0x00000004e1107825 */ /* 0x000fe200078e0244 */
[----:B------:R-:W-:-:S03]  /*2080*/  ISETP.GE.AND P0, PT, R19, RZ, PT ;  /* 0x000000ff1300720c */ /* 0x000fc60003f06270 */
[----:B------:R-:W-:Y:S01]  /*2090*/  IMAD.WIDE R18, R225, 0x4, R70 ;  /* 0x00000004e1127825 */ /* 0x000fe200078e0246 */
[----:B------:R1:W-:Y:S03]  /*20a0*/  LDGSTS.E [R209+0x3c00], [R16.64], !P3 ;  /* 0x03c0000010d17fae */ /* 0x0003e6000d921844 */
[--C-:B------:R-:W-:Y:S01]  /*20b0*/  @!P6 IMAD.IADD R52, R52, 0x1, -R3.reuse ;  /* 0x000000013434e824 */ /* 0x100fe200078e0a03 */
[----:B------:R1:W-:Y:S01]  /*20c0*/  LDGSTS.E [R209+0x3e00], [R18.64], !P3 ;  /* 0x03e0000012d17fae */ /* 0x0003e2000d921844 */
[C---:B------:R-:W-:Y:S01]  /*20d0*/  ISETP.GT.U32.AND P3, PT, R3.reuse, R50, PT ;  /* 0x000000320300720c */ /* 0x040fe20003f64070 */
[----:B------:R-:W-:Y:S02]  /*20e0*/  IMAD R217, R4, 0x13, RZ ;  /* 0x0000001304d97824 */ /* 0x000fe400078e02ff */
[----:B------:R-:W-:Y:S01]  /*20f0*/  ISETP.GT.U32.AND P6, PT, R3, R52, PT ;  /* 0x000000340300720c */ /* 0x000fe20003fc4070 */
[----:B------:R-:W-:Y:S01]  /*2100*/  @!P5 IMAD.IADD R48, R48, 0x1, -R3 ;  /* 0x000000013030d824 */ /* 0x000fe200078e0a03 */
[----:B------:R-:W-:Y:S01]  /*2110*/  ISETP.GE.AND P5, PT, R29, RZ, PT ;  /* 0x000000ff1d00720c */ /* 0x000fe20003fa6270 */
[----:B------:R-:W-:Y:S01]  /*2120*/  @!P2 IMAD.MOV R46, RZ, RZ, -R46 ;  /* 0x000000ffff2ea224 */ /* 0x000fe200078e0a2e */
[----:B------:R-:W-:Y:S01]  /*2130*/  ISETP.GE.AND P2, PT, R27, RZ, PT ;  /* 0x000000ff1b00720c */ /* 0x000fe20003f46270 */
[----:B------:R-:W-:-:S04]  /*2140*/  IMAD.WIDE R20, R217, 0x4, R68 ;  /* 0x00000004d9147825 */ /* 0x000fc800078e0244 */
[----:B------:R-:W-:Y:S01]  /*2150*/  IMAD.WIDE R22, R217, 0x4, R70 ;  /* 0x00000004d9167825 */ /* 0x000fe200078e0246 */
[----:B------:R1:W-:Y:S03]  /*2160*/  LDGSTS.E [R209+0x4c00], [R20.64], !P1 ;  /* 0x04c0000014d17fae */ /* 0x0003e6000c921844 */
[--C-:B------:R-:W-:Y:S01]  /*2170*/  @!P3 IMAD.IADD R50, R50, 0x1, -R3.reuse ;  /* 0x000000013232b824 */ /* 0x100fe200078e0a03 */
[----:B------:R1:W-:Y:S01]  /*2180*/  LDGSTS.E [R209+0x4e00], [R22.64], !P1 ;  /* 0x04e0000016d17fae */ /* 0x0003e2000c921844 */
[----:B------:R-:W-:Y:S01]  /*2190*/  @!P6 IMAD.IADD R52, R52, 0x1, -R3 ;  /* 0x000000013434e824 */ /* 0x000fe200078e0a03 */
[----:B------:R-:W-:Y:S01]  /*21a0*/  ISETP.GE.U32.AND P1, PT, R25, 0x7fffffc5, PT ;  /* 0x7fffffc51900780c */ /* 0x000fe20003f26070 */
[----:B------:R-:W-:Y:S01]  /*21b0*/  @!P5 IMAD.MOV R50, RZ, RZ, -R50 ;  /* 0x000000ffff32d224 */ /* 0x000fe200078e0a32 */
[----:B------:R-:W-:Y:S01]  /*21c0*/  IADD3 R25, R6, -0x21, RZ ;  /* 0xffffffdf06197810 */ /* 0x000fe20007ffe0ff */
[C---:B------:R-:W-:Y:S01]  /*21d0*/  IMAD R198, R4.reuse, 0x17, RZ ;  /* 0x0000001704c67824 */ /* 0x040fe200078e02ff */
[----:B------:R-:W-:Y:S01]  /*21e0*/  ISETP.NE.AND P5, PT, RZ, c[0x0][0x17c], PT ;  /* 0x00005f00ff007a0c */ /* 0x000fe20003fa5270 */
[----:B------:R-:W-:Y:S01]  /*21f0*/  @!P0 IMAD.MOV R48, RZ, RZ, -R48 ;  /* 0x000000ffff308224 */ /* 0x000fe200078e0a30 */
[----:B------:R-:W-:Y:S01]  /*2200*/  LOP3.LUT R3, RZ, c[0x0][0x17c], RZ, 0x33, !PT ;  /* 0x00005f00ff037a12 */ /* 0x000fe200078e33ff */
[----:B------:R-:W-:Y:S01]  /*2210*/  @!P2 IMAD.MOV R52, RZ, RZ, -R52 ;  /* 0x000000ffff34a224 */ /* 0x000fe200078e0a34 */
[----:B------:R-:W-:Y:S01]  /*2220*/  ISETP.GE.U32.AND P3, PT, R25, 0x7fffffc0, PT ;  /* 0x7fffffc01900780c */ /* 0x000fe20003f66070 */
[----:B------:R-:W-:Y:S01]  /*2230*/  IMAD R168, R4, 0x1f, RZ ;  /* 0x0000001f04a87824 */ /* 0x000fe200078e02ff */
[----:B------:R-:W-:Y:S01]  /*2240*/  SEL R179, R3, R24, !P5 ;  /* 0x0000001803b37207 */ /* 0x000fe20006800000 */
[----:B------:R-:W-:Y:S01]  /*2250*/  IMAD.WIDE R24, R198, 0x4, R68 ;  /* 0x00000004c6187825 */ /* 0x000fe200078e0244 */
[----:B------:R-:W-:-:S02]  /*2260*/  ISETP.GE.U32.AND P0, PT, R5, 0x7fffffc1, PT ;  /* 0x7fffffc10500780c */ /* 0x000fc40003f06070 */
[C---:B------:R-:W-:Y:S01]  /*2270*/  SEL R185, R3.reuse, R26, !P5 ;  /* 0x0000001a03b97207 */ /* 0x040fe20006800000 */
[--C-:B------:R-:W-:Y:S01]  /*2280*/  IMAD.WIDE R26, R198, 0x4, R70.reuse ;  /* 0x00000004c61a7825 */ /* 0x100fe200078e0246 */
[----:B------:R-:W-:Y:S01]  /*2290*/  IADD3 R5, R6, -0x25, RZ ;  /* 0xffffffdb06057810 */ /* 0x000fe20007ffe0ff */
[----:B------:R1:W-:Y:S01]  /*22a0*/  LDGSTS.E [R209+0x5c00], [R24.64], !P4 ;  /* 0x05c0000018d17fae */ /* 0x0003e2000e121844 */
[----:B------:R-:W-:Y:S01]  /*22b0*/  SEL R177, R3, R7, !P5 ;  /* 0x0000000703b17207 */ /* 0x000fe20006800000 */
[----:B------:R-:W-:Y:S01]  /*22c0*/  IMAD R185, R185, c[0x0][0x190], RZ ;  /* 0x00006400b9b97a24 */ /* 0x000fe200078e02ff */
[C---:B------:R-:W-:Y:S01]  /*22d0*/  SEL R187, R3.reuse, R28, !P5 ;  /* 0x0000001c03bb7207 */ /* 0x040fe20006800000 */
[----:B------:R1:W-:Y:S01]  /*22e0*/  LDGSTS.E [R209+0x5e00], [R26.64], !P4 ;  /* 0x05e000001ad17fae */ /* 0x0003e2000e121844 */
[----:B------:R-:W-:Y:S01]  /*22f0*/  SEL R189, R3, R30, !P5 ;  /* 0x0000001e03bd7207 */ /* 0x000fe20006800000 */
[----:B------:R-:W-:Y:S01]  /*2300*/  IMAD R177, R177, c[0x0][0x190], RZ ;  /* 0x00006400b1b17a24 */ /* 0x000fe200078e02ff */
[----:B------:R-:W-:Y:S01]  /*2310*/  SEL R191, R3, R32, !P5 ;  /* 0x0000002003bf7207 */ /* 0x000fe20006800000 */
[----:B------:R-:W-:Y:S01]  /*2320*/  IMAD R179, R179, c[0x0][0x190], RZ ;  /* 0x00006400b3b37a24 */ /* 0x000fe200078e02ff */
[C---:B------:R-:W-:Y:S01]  /*2330*/  SEL R193, R3.reuse, R34, !P5 ;  /* 0x0000002203c17207 */ /* 0x040fe20006800000 */
[----:B------:R-:W-:Y:S01]  /*2340*/  IMAD.WIDE R34, R168, 0x4, R70 ;  /* 0x00000004a8227825 */ /* 0x000fe200078e0246 */
[----:B------:R-:W-:-:S02]  /*2350*/  SEL R195, R3, R36, !P5 ;  /* 0x0000002403c37207 */ /* 0x000fc40006800000 */
[----:B------:R-:W-:Y:S01]  /*2360*/  SEL R207, R3, R38, !P5 ;  /* 0x0000002603cf7207 */ /* 0x000fe20006800000 */
[----:B------:R-:W-:Y:S01]  /*2370*/  IMAD R189, R189, c[0x0][0x190], RZ ;  /* 0x00006400bdbd7a24 */ /* 0x000fe200078e02ff */
[----:B------:R-:W-:Y:S01]  /*2380*/  SEL R220, R3, R40, !P5 ;  /* 0x0000002803dc7207 */ /* 0x000fe20006800000 */
[----:B------:R-:W-:Y:S01]  /*2390*/  IMAD R193, R193, c[0x0][0x190], RZ ;  /* 0x00006400c1c17a24 */ /* 0x000fe200078e02ff */
[----:B------:R-:W-:Y:S01]  /*23a0*/  SEL R224, R3, R42, !P5 ;  /* 0x0000002a03e07207 */ /* 0x000fe20006800000 */
[----:B------:R-:W-:Y:S01]  /*23b0*/  IMAD R207, R207, c[0x0][0x190], RZ ;  /* 0x00006400cfcf7a24 */ /* 0x000fe200078e02ff */
[----:B------:R-:W-:Y:S01]  /*23c0*/  SEL R228, R3, R44, !P5 ;  /* 0x0000002c03e47207 */ /* 0x000fe20006800000 */
[----:B------:R-:W-:Y:S01]  /*23d0*/  IMAD R187, R187, c[0x0][0x190], RZ ;  /* 0x00006400bbbb7a24 */ /* 0x000fe200078e02ff */
[C---:B------:R-:W-:Y:S01]  /*23e0*/  SEL R232, R3.reuse, R46, !P5 ;  /* 0x0000002e03e87207 */ /* 0x040fe20006800000 */
[----:B------:R-:W-:Y:S01]  /*23f0*/  IMAD R224, R224, c[0x0][0x190], RZ ;  /* 0x00006400e0e07a24 */ /* 0x000fe200078e02ff */
[----:B------:R-:W-:Y:S01]  /*2400*/  SEL R236, R3, R48, !P5 ;  /* 0x0000003003ec7207 */ /* 0x000fe20006800000 */
[----:B------:R-:W-:Y:S01]  /*2410*/  IMAD R191, R191, c[0x0][0x190], RZ ;  /* 0x00006400bfbf7a24 */ /* 0x000fe200078e02ff */
[C---:B------:R-:W-:Y:S01]  /*2420*/  SEL R240, R3.reuse, R50, !P5 ;  /* 0x0000003203f07207 */ /* 0x040fe20006800000 */
[----:B------:R-:W-:Y:S01]  /*2430*/  IMAD R232, R232, c[0x0][0x190], RZ ;  /* 0x00006400e8e87a24 */ /* 0x000fe200078e02ff */
[----:B------:R-:W-:Y:S01]  /*2440*/  SEL R244, R3, R52, !P5 ;  /* 0x0000003403f47207 */ /* 0x000fe20006800000 */
[----:B------:R-:W-:Y:S01]  /*2450*/  IMAD R3, R4, 0x1b, RZ ;  /* 0x0000001b04037824 */ /* 0x000fe200078e02ff */
[----:B------:R-:W-:Y:S01]  /*2460*/  ISETP.GE.U32.AND P6, PT, R5, 0x7fffffbc, PT ;  /* 0x7fffffbc0500780c */ /* 0x000fe20003fc6070 */
[----:B------:R-:W-:Y:S01]  /*2470*/  IMAD R240, R240, c[0x0][0x190], RZ ;  /* 0x00006400f0f07a24 */ /* 0x000fe200078e02ff */
[----:B------:R-:W-:Y:S01]  /*2480*/  IADD3 R5, R6, -0x29, RZ ;  /* 0xffffffd706057810 */ /* 0x000fe20007ffe0ff */
[----:B------:R-:W-:Y:S01]  /*2490*/  IMAD.WIDE R28, R3, 0x4, R68 ;  /* 0x00000004031c7825 */ /* 0x000fe200078e0244 */
[----:B------:R-:W-:-:S02]  /*24a0*/  ISETP.GT.AND P4, PT, R0, 0x1f, PT ;  /* 0x0000001f0000780c */ /* 0x000fc40003f84270 */
[----:B------:R-:W-:Y:S01]  /*24b0*/  ISETP.GE.U32.AND P2, PT, R5, 0x7fffffb8, PT ;  /* 0x7fffffb80500780c */ /* 0x000fe20003f46070 */
[----:B------:R-:W-:Y:S01]  /*24c0*/  IMAD.WIDE R30, R3, 0x4, R70 ;  /* 0x00000004031e7825 */ /* 0x000fe200078e0246 */
[----:B------:R-:W-:Y:S01]  /*24d0*/  IADD3 R32, R6, -0x31, RZ ;  /* 0xffffffcf06207810 */ /* 0x000fe20007ffe0ff */
[----:B------:R1:W-:Y:S01]  /*24e0*/  LDGSTS.E [R209+0x6c00], [R28.64], !P1 ;  /* 0x06c000001cd17fae */ /* 0x0003e2000c921844 */
[----:B------:R-:W-:Y:S01]  /*24f0*/  ISETP.GE.AND P5, PT, R184, c[0x0][0x180], PT ;  /* 0x00006000b8007a0c */ /* 0x000fe20003fa6270 */
[----:B------:R-:W-:Y:S01]  /*2500*/  IMAD R195, R195, c[0x0][0x190], RZ ;  /* 0x00006400c3c37a24 */ /* 0x000fe200078e02ff */
[----:B------:R-:W-:Y:S01]  /*2510*/  SEL R5, RZ, 0x4, !P4 ;  /* 0x00000004ff057807 */ /* 0x000fe20006000000 */
[----:B------:R1:W-:Y:S01]  /*2520*/  LDGSTS.E [R209+0x6e00], [R30.64], !P1 ;  /* 0x06e000001ed17fae */ /* 0x0003e2000c921844 */
[----:B------:R-:W-:Y:S01]  /*2530*/  ISETP.GE.U32.AND P1, PT, R32, 0x7fffffb0, PT ;  /* 0x7fffffb02000780c */ /* 0x000fe20003f26070 */
[----:B------:R-:W-:Y:S01]  /*2540*/  IMAD.WIDE R32, R168, 0x4, R68 ;  /* 0x00000004a8207825 */ /* 0x000fe200078e0244 */
[----:B------:R-:W-:-:S02]  /*2550*/  SEL R157, R5, RZ, !P5 ;  /* 0x000000ff059d7207 */ /* 0x000fc40006800000 */
[----:B------:R-:W-:Y:S01]  /*2560*/  LEA R66, P5, R176, c[0x0][0x168], 0x2 ;  /* 0x00005a00b0427a11 */ /* 0x000fe200078a10ff */
[----:B------:R-:W-:Y:S01]  /*2570*/  IMAD R220, R220, c[0x0][0x190], RZ ;  /* 0x00006400dcdc7a24 */ /* 0x000fe200078e02ff */
[----:B------:R1:W-:Y:S01]  /*2580*/  LDGSTS.E [R209+0x7c00], [R32.64], !P0 ;  /* 0x07c0000020d17fae */ /* 0x0003e2000c121844 */
[----:B------:R-:W-:Y:S01]  /*2590*/  IMAD R228, R228, c[0x0][0x190], RZ ;  /* 0x00006400e4e47a24 */ /* 0x000fe200078e02ff */
[----:B------:R-:W-:Y:S01]  /*25a0*/  LEA.HI.X.SX32 R178, R176, c[0x0][0x16c], 0x2, P5 ;  /* 0x00005b00b0b27a11 */ /* 0x000fe200028f16ff */
[----:B------:R-:W-:Y:S01]  /*25b0*/  IMAD R236, R236, c[0x0][0x190], RZ ;  /* 0x00006400ecec7a24 */ /* 0x000fe200078e02ff */
[----:B------:R1:W-:Y:S01]  /*25c0*/  LDGSTS.E [R209+0x7e00], [R34.64], !P0 ;  /* 0x07e0000022d17fae */ /* 0x0003e2000c121844 */
[-C--:B------:R-:W-:Y:S01]  /*25d0*/  LEA R36, P5, R177, R66.reuse, 0x2 ;  /* 0x00000042b1247211 */ /* 0x080fe200078a10ff */
[----:B------:R-:W-:Y:S01]  /*25e0*/  IMAD R244, R244, c[0x0][0x190], RZ ;  /* 0x00006400f4f47a24 */ /* 0x000fe200078e02ff */
[----:B------:R-:W-:Y:S01]  /*25f0*/  LEA R38, P0, R185, R66, 0x2 ;  /* 0x00000042b9267211 */ /* 0x000fe200078010ff */
[----:B------:R-:W0:Y:S01]  /*2600*/  LDGDEPBAR ;  /* 0x00000000000079af */ /* 0x000e220000000000 */
[----:B------:R-:W-:Y:S01]  /*2610*/  LEA.HI.X.SX32 R37, R177, R178, 0x2, P5 ;  /* 0x000000b2b1257211 */ /* 0x000fe200028f16ff */
[----:B------:R-:W-:Y:S01]  /*2620*/  IMAD.SHL.U32 R183, R4, 0x20, RZ ;  /* 0x0000002004b77824 */ /* 0x000fe200078e00ff */
[----:B------:R-:W-:-:S02]  /*2630*/  LEA R40, P5, R189, R66, 0x2 ;  /* 0x00000042bd287211 */ /* 0x000fc400078a10ff */
[----:B------:R-:W-:Y:S01]  /*2640*/  LEA.HI.X.SX32 R39, R185, R178, 0x2, P0 ;  /* 0x000000b2b9277211 */ /* 0x000fe200000f16ff */
[----:B------:R-:W-:Y:S01]  /*2650*/  IMAD.WIDE R68, R183, 0x4, R68 ;  /* 0x00000004b7447825 */ /* 0x000fe200078e0244 */
[----:B------:R-:W-:Y:S02]  /*2660*/  LEA R42, P0, R193, R66, 0x2 ;  /* 0x00000042c12a7211 */ /* 0x000fe400078010ff */
[----:B------:R-:W-:Y:S01]  /*2670*/  LEA.HI.X.SX32 R41, R189, R178, 0x2, P5 ;  /* 0x000000b2bd297211 */ /* 0x000fe200028f16ff */
[----:B------:R-:W-:Y:S01]  /*2680*/  IMAD.WIDE R70, R183, 0x4, R70 ;  /* 0x00000004b7467825 */ /* 0x000fe200078e0246 */
[----:B------:R-:W-:Y:S02]  /*2690*/  LEA R44, P5, R207, R66, 0x2 ;  /* 0x00000042cf2c7211 */ /* 0x000fe400078a10ff */
[----:B------:R-:W-:Y:S01]  /*26a0*/  LEA.HI.X.SX32 R43, R193, R178, 0x2, P0 ;  /* 0x000000b2c12b7211 */ /* 0x000fe200000f16ff */
[----:B---3--:R-:W-:Y:S01]  /*26b0*/  IMAD.WIDE R72, R183, 0x4, R72 ;  /* 0x00000004b7487825 */ /* 0x008fe200078e0248 */
[----:B------:R-:W-:-:S02]  /*26c0*/  LEA R46, P0, R224, R66, 0x2 ;  /* 0x00000042e02e7211 */ /* 0x000fc400078010ff */
[----:B------:R-:W-:Y:S01]  /*26d0*/  LEA.HI.X.SX32 R45, R207, R178, 0x2, P5 ;  /* 0x000000b2cf2d7211 */ /* 0x000fe200028f16ff */
[C---:B----4-:R-:W-:Y:S01]  /*26e0*/  IMAD.WIDE R74, R183.reuse, 0x4, R74 ;  /* 0x00000004b74a7825 */ /* 0x050fe200078e024a */
[----:B------:R-:W-:Y:S02]  /*26f0*/  LEA R48, P5, R232, R66, 0x2 ;  /* 0x00000042e8307211 */ /* 0x000fe400078a10ff */
[----:B------:R-:W-:Y:S01]  /*2700*/  LEA.HI.X.SX32 R47, R224, R178, 0x2, P0 ;  /* 0x000000b2e02f7211 */ /* 0x000fe200000f16ff */
[C---:B-----5:R-:W-:Y:S01]  /*2710*/  IMAD.WIDE R76, R183.reuse, 0x4, R76 ;  /* 0x00000004b74c7825 */ /* 0x060fe200078e024c */
[----:B------:R-:W-:Y:S02]  /*2720*/  LEA R50, P0, R240, R66, 0x2 ;  /* 0x00000042f0327211 */ /* 0x000fe400078010ff */
[----:B------:R-:W-:Y:S01]  /*2730*/  LEA.HI.X.SX32 R49, R232, R178, 0x2, P5 ;  /* 0x000000b2e8317211 */ /* 0x000fe200028f16ff */
[----:B------:R-:W-:Y:S01]  /*2740*/  IMAD.WIDE R78, R183, 0x4, R78 ;  /* 0x00000004b74e7825 */ /* 0x000fe200078e024e */
        /* <DEDUP_REMOVED lines=14> */
[C---:B------:R-:W-:Y:S01]  /*2830*/  IMAD.WIDE R88, R183.reuse, 0x4, R88 ;  /* 0x00000004b7587825 */ /* 0x040fe200078e0258 */
[----:B------:R-:W-:Y:S02]  /*2840*/  LEA R62, P0, R228, R66, 0x2 ;  /* 0x00000042e43e7211 */ /* 0x000fe400078010ff */
[----:B------:R-:W-:Y:S01]  /*2850*/  LEA.HI.X.SX32 R61, R220, R178, 0x2, P5 ;  /* 0x000000b2dc3d7211 */ /* 0x000fe200028f16ff */
[----:B------:R-:W-:Y:S01]  /*2860*/  IMAD.WIDE R90, R183, 0x4, R90 ;  /* 0x00000004b75a7825 */ /* 0x000fe200078e025a */
[----:B------:R-:W-:-:S02]  /*2870*/  LEA R64, P5, R236, R66, 0x2 ;  /* 0x00000042ec407211 */ /* 0x000fc400078a10ff */
[----:B------:R-:W-:Y:S01]  /*2880*/  LEA.HI.X.SX32 R63, R228, R178, 0x2, P0 ;  /* 0x000000b2e43f7211 */ /* 0x000fe200000f16ff */
[C---:B------:R-:W-:Y:S01]  /*2890*/  IMAD.WIDE R92, R183.reuse, 0x4, R92 ;  /* 0x00000004b75c7825 */ /* 0x040fe200078e025c */
[----:B------:R-:W-:Y:S02]  /*28a0*/  LEA R66, P0, R244, R66, 0x2 ;  /* 0x00000042f4427211 */ /* 0x000fe400078010ff */
[----:B------:R-:W-:Y:S01]  /*28b0*/  LOP3.LUT R5, R2, 0x60, RZ, 0xc0, !PT ;  /* 0x0000006002057812 */ /* 0x000fe200078ec0ff */
[----:B------:R-:W-:Y:S01]  /*28c0*/  IMAD.WIDE R94, R183, 0x4, R94 ;  /* 0x00000004b75e7825 */ /* 0x000fe200078e025e */
[----:B------:R-:W-:Y:S02]  /*28d0*/  LEA.HI.X.SX32 R67, R244, R178, 0x2, P0 ;  /* 0x000000b2f4437211 */ /* 0x000fe400000f16ff */
[----:B------:R-:W-:Y:S01]  /*28e0*/  ISETP.NE.U32.AND P0, PT, R157, RZ, PT ;  /* 0x000000ff9d00720c */ /* 0x000fe20003f05070 */
[----:B------:R-:W-:Y:S01]  /*28f0*/  IMAD.WIDE R96, R183, 0x4, R96 ;  /* 0x00000004b7607825 */ /* 0x000fe200078e0260 */
[----:B------:R-:W-:-:S02]  /*2900*/  SHF.R.U32.HI R203, RZ, 0x1, R5 ;  /* 0x00000001ffcb7819 */ /* 0x000fc40000011605 */
[----:B------:R-:W-:Y:S01]  /*2910*/  LEA.HI.X.SX32 R65, R236, R178, 0x2, P5 ;  /* 0x000000b2ec417211 */ /* 0x000fe200028f16ff */
[C---:B------:R-:W-:Y:S01]  /*2920*/  IMAD.WIDE R98, R183.reuse, 0x4, R98 ;  /* 0x00000004b7627825 */ /* 0x040fe200078e0262 */
[----:B------:R-:W-:Y:S02]  /*2930*/  LOP3.LUT R203, R204, R203, RZ, 0x3c, !PT ;  /* 0x000000cbcccb7212 */ /* 0x000fe400078e3cff */
[C---:B------:R-:W-:Y:S01]  /*2940*/  IADD3 R7, R6.reuse, -0x2d, RZ ;  /* 0xffffffd306077810 */ /* 0x040fe20007ffe0ff */
[----:B------:R-:W-:Y:S01]  /*2950*/  IMAD.WIDE R100, R183, 0x4, R100 ;  /* 0x00000004b7647825 */ /* 0x000fe200078e0264 */
[----:B------:R-:W-:Y:S02]  /*2960*/  LOP3.LUT R169, R203, 0x40, RZ, 0x3c, !PT ;  /* 0x00000040cba97812 */ /* 0x000fe400078e3cff */
[----:B------:R-:W-:Y:S01]  /*2970*/  ISETP.GE.U32.AND P4, PT, R7, 0x7fffffb4, PT ;  /* 0x7fffffb40700780c */ /* 0x000fe20003f86070 */
[----:B------:R3:W-:Y:S01]  /*2980*/  LDGSTS.E [R203+0x20000], [R36.64], P0 ;  /* 0x2000000024cb7fae */ /* 0x0007e20008121844 */
[C---:B------:R-:W-:Y:S01]  /*2990*/  IADD3 R7, R6.reuse, -0x35, RZ ;  /* 0xffffffcb06077810 */ /* 0x040fe20007ffe0ff */
[----:B------:R-:W-:Y:S01]  /*29a0*/  IMAD.WIDE R102, R183, 0x4, R102 ;  /* 0x00000004b7667825 */ /* 0x000fe200078e0266 */
[C---:B------:R-:W-:Y:S01]  /*29b0*/  IADD3 R157, R6.reuse, -0x22, RZ ;  /* 0xffffffde069d7810 */ /* 0x040fe20007ffe0ff */
[----:B------:R4:W-:Y:S01]  /*29c0*/  LDGSTS.E [R203+0x20400], [R38.64], P0 ;  /* 0x2040000026cb7fae */ /* 0x0009e20008121844 */
[----:B------:R-:W-:Y:S01]  /*29d0*/  ISETP.GE.U32.AND P5, PT, R7, 0x7fffffac, PT ;  /* 0x7fffffac0700780c */ /* 0x000fe20003fa6070 */
[C---:B------:R-:W-:Y:S01]  /*29e0*/  IMAD.WIDE R104, R183.reuse, 0x4, R104 ;  /* 0x00000004b7687825 */ /* 0x040fe200078e0268 */
[----:B------:R-:W-:Y:S01]  /*29f0*/  IADD3 R7, R6, -0x39, RZ ;  /* 0xffffffc706077810 */ /* 0x000fe20007ffe0ff */
[----:B------:R5:W-:Y:S02]  /*2a00*/  LDGSTS.E [R203+0x20800], [R40.64], P0 ;  /* 0x2080000028cb7fae */ /* 0x000be40008121844 */
[----:B-1----:R-:W-:-:S02]  /*2a10*/  IMAD.WIDE R106, R183, 0x4, R106 ;  /* 0x00000004b76a7825 */ /* 0x002fc400078e026a */
[----:B------:R1:W-:Y:S02]  /*2a20*/  LDGSTS.E [R203+0x20c00], [R42.64], P0 ;  /* 0x20c000002acb7fae */ /* 0x0003e40008121844 */
[C---:B------:R-:W-:Y:S02]  /*2a30*/  IMAD.WIDE R108, R183.reuse, 0x4, R108 ;  /* 0x00000004b76c7825 */ /* 0x040fe400078e026c */
[----:B------:R1:W-:Y:S02]  /*2a40*/  LDGSTS.E [R203+0x21000], [R44.64], P0 ;  /* 0x210000002ccb7fae */ /* 0x0003e40008121844 */
[C---:B------:R-:W-:Y:S02]  /*2a50*/  IMAD.WIDE R110, R183.reuse, 0x4, R110 ;  /* 0x00000004b76e7825 */ /* 0x040fe400078e026e */
[----:B------:R1:W-:Y:S02]  /*2a60*/  LDGSTS.E [R203+0x21400], [R46.64], P0 ;  /* 0x214000002ecb7fae */ /* 0x0003e40008121844 */
[----:B------:R-:W-:-:S02]  /*2a70*/  IMAD.WIDE R112, R183, 0x4, R112 ;  /* 0x00000004b7707825 */ /* 0x000fc400078e0270 */
        /* <DEDUP_REMOVED lines=9> */
[C---:B--2---:R-:W-:Y:S02]  /*2b10*/  IMAD.WIDE R122, R183.reuse, 0x4, R122 ;  /* 0x00000004b77a7825 */ /* 0x044fe400078e027a */
        /* <DEDUP_REMOVED lines=8> */
[----:B------:R1:W-:Y:S01]  /*2ba0*/  LDGSTS.E [R169+0x21e00], [R66.64], P0 ;  /* 0x21e0000042a97fae */ /* 0x0003e20008121844 */
[----:B------:R-:W-:Y:S01]  /*2bb0*/  ISETP.GE.U32.AND P0, PT, R7, 0x7fffffa8, PT ;  /* 0x7fffffa80700780c */ /* 0x000fe20003f06070 */
[C---:B------:R-:W-:Y:S01]  /*2bc0*/  IMAD.WIDE R132, R183.reuse, 0x4, R132 ;  /* 0x00000004b7847825 */ /* 0x040fe200078e0284 */
[----:B------:R-:W-:Y:S01]  /*2bd0*/  IADD3 R7, R6, -0x3d, RZ ;  /* 0xffffffc306077810 */ /* 0x000fe20007ffe0ff */
[----:B------:R-:W0:Y:S02]  /*2be0*/  LDGDEPBAR ;  /* 0x00000000000079af */ /* 0x000e240000000000 */
[C---:B------:R-:W-:Y:S02]  /*2bf0*/  IMAD.WIDE R134, R183.reuse, 0x4, R134 ;  /* 0x00000004b7867825 */ /* 0x040fe400078e0286 */
[----:B------:R-:W-:Y:S02]  /*2c00*/  BAR.SYNC.DEFER_BLOCKING 0x0 ;  /* 0x0000000000007b1d */ /* 0x000fe40000010000 */
[----:B------:R-:W-:-:S04]  /*2c10*/  IMAD.WIDE R136, R183, 0x4, R136 ;  /* 0x00000004b7887825 */ /* 0x000fc800078e0288 */
[----:B------:R-:W-:-:S04]  /*2c20*/  IMAD.WIDE R138, R183, 0x4, R138 ;  /* 0x00000004b78a7825 */ /* 0x000fc800078e028a */
[----:B------:R-:W-:-:S04]  /*2c30*/  IMAD.WIDE R140, R183, 0x4, R140 ;  /* 0x00000004b78c7825 */ /* 0x000fc800078e028c */
[----:B------:R-:W-:-:S04]  /*2c40*/  IMAD.WIDE R142, R183, 0x4, R142 ;  /* 0x00000004b78e7825 */ /* 0x000fc800078e028e */
[----:B------:R-:W-:-:S04]  /*2c50*/  IMAD.WIDE R146, R183, 0x4, R146 ;  /* 0x00000004b7927825 */ /* 0x000fc800078e0292 */
[C---:B------:R-:W-:Y:S01]  /*2c60*/  IMAD.WIDE R148, R183.reuse, 0x4, R148 ;  /* 0x00000004b7947825 */ /* 0x040fe200078e0294 */
[----:B------:R-:W-:Y:S01]  /*2c70*/  @!PT LDS RZ, [RZ] ;  /* 0x00000000fffff984 */ /* 0x000fe20000000800 */
[----:B------:R-:W-:Y:S01]  /*2c80*/  @!PT LDS RZ, [RZ] ;  /* 0x00000000fffff984 */ /* 0x000fe20000000800 */
[----:B------:R-:W-:Y:S01]  /*2c90*/  @!PT LDS RZ, [RZ] ;  /* 0x00000000fffff984 */ /* 0x000fe20000000800 */
[----:B------:R1:W-:Y:S03]  /*2ca0*/  LDGSTS.E [R204+0x8000], [R68.64], !P3 ;  /* 0x0800000044cc7fae */ /* 0x0003e6000d921844 */
[----:B------:R-:W-:Y:S01]  /*2cb0*/  IMAD.WIDE R150, R183, 0x4, R150 ;  /* 0x00000004b7967825 */ /* 0x000fe200078e0296 */
[----:B------:R1:W-:Y:S01]  /*2cc0*/  LDGSTS.E [R204+0x8200], [R70.64], !P3 ;  /* 0x0820000046cc7fae */ /* 0x0003e2000d921844 */
[----:B------:R-:W-:Y:S02]  /*2cd0*/  ISETP.GE.U32.AND P3, PT, R7, 0x7fffffa4, PT ;  /* 0x7fffffa40700780c */ /* 0x000fe40003f66070 */
[C---:B------:R-:W-:Y:S01]  /*2ce0*/  IMAD.WIDE R154, R183.reuse, 0x4, R154 ;  /* 0x00000004b79a7825 */ /* 0x040fe200078e029a */
[----:B------:R-:W-:Y:S01]  /*2cf0*/  IADD3 R7, R6, -0x26, RZ ;  /* 0xffffffda06077810 */ /* 0x000fe20007ffe0ff */
[----:B------:R1:W-:Y:S02]  /*2d00*/  LDGSTS.E [R204+0x9000], [R72.64], !P6 ;  /* 0x0900000048cc7fae */ /* 0x0003e4000f121844 */
[----:B------:R-:W-:-:S02]  /*2d10*/  IMAD.WIDE R158, R183, 0x4, R158 ;  /* 0x00000004b79e7825 */ /* 0x000fc400078e029e */
[----:B------:R1:W-:Y:S01]  /*2d20*/  LDGSTS.E [R204+0x9200], [R74.64], !P6 ;  /* 0x092000004acc7fae */ /* 0x0003e2000f121844 */
[----:B------:R-:W-:Y:S01]  /*2d30*/  ISETP.GE.U32.AND P6, PT, R157, 0x7fffffbf, PT ;  /* 0x7fffffbf9d00780c */ /* 0x000fe20003fc6070 */
[C---:B------:R-:W-:Y:S01]  /*2d40*/  IMAD.WIDE R162, R183.reuse, 0x4, R162 ;  /* 0x00000004b7a27825 */ /* 0x040fe200078e02a2 */
[C---:B------:R-:W-:Y:S01]  /*2d50*/  IADD3 R157, R6.reuse, -0x2a, RZ ;  /* 0xffffffd6069d7810 */ /* 0x040fe20007ffe0ff */
[----:B------:R1:W-:Y:S02]  /*2d60*/  LDGSTS.E [R204+0xa000], [R76.64], !P2 ;  /* 0x0a0000004ccc7fae */ /* 0x0003e4000d121844 */
[----:B------:R-:W-:Y:S02]  /*2d70*/  IMAD.WIDE R164, R183, 0x4, R164 ;  /* 0x00000004b7a47825 */ /* 0x000fe400078e02a4 */
[----:B------:R1:W-:Y:S01]  /*2d80*/  LDGSTS.E [R204+0xa200], [R78.64], !P2 ;  /* 0x0a2000004ecc7fae */ /* 0x0003e2000d121844 */
[----:B------:R-:W-:Y:S01]  /*2d90*/  ISETP.GE.U32.AND P2, PT, R7, 0x7fffffbb, PT ;  /* 0x7fffffbb0700780c */ /* 0x000fe20003f46070 */
        /* <DEDUP_REMOVED lines=54> */
[----:B------:R-:W-:Y:S01]  /*3100*/  IMAD.WIDE R34, R183, 0x4, R34 ;  /* 0x00000004b7227825 */ /* 0x000fe200078e0222 */
[----:B------:R-:W-:Y:S01]  /*3110*/  IADD3 R157, R6, -0x33, RZ ;  /* 0xffffffcd069d7810 */ /* 0x000fe20007ffe0ff */
[----:B------:R1:W-:Y:S02]  /*3120*/  LDGSTS.E [R211+0xc400], [R116.64], !P5 ;  /* 0x0c40000074d37fae */ /* 0x0003e4000e921844 */
[C---:B---3--:R-:W-:Y:S02]  /*3130*/  IMAD.WIDE R36, R182.reuse, 0x4, R36 ;  /* 0x00000004b6247825 */ /* 0x048fe400078e0224 */
[----:B------:R3:W-:Y:S01]  /*3140*/  LDGSTS.E [R211+0xc600], [R118.64], !P5 ;  /* 0x0c60000076d37fae */ /* 0x0007e2000e921844 */
[----:B------:R-:W-:Y:S01]  /*3150*/  ISETP.GE.U32.AND P5, PT, R7, 0x7fffffb2, PT ;  /* 0x7fffffb20700780c */ /* 0x000fe20003fa6070 */
[----:B----4-:R-:W-:Y:S01]  /*3160*/  IMAD.WIDE R38, R182, 0x4, R38 ;  /* 0x00000004b6267825 */ /* 0x010fe200078e0226 */
[----:B------:R-:W-:Y:S01]  /*3170*/  IADD3 R7, R6, -0x37, RZ ;  /* 0xffffffc906077810 */ /* 0x000fe20007ffe0ff */
[----:B------:R4:W-:Y:S02]  /*3180*/  LDGSTS.E [R211+0xd400], [R120.64], !P0 ;  /* 0x0d40000078d37fae */ /* 0x0009e4000c121844 */
[----:B-----5:R-:W-:-:S02]  /*3190*/  IMAD.WIDE R40, R182, 0x4, R40 ;  /* 0x00000004b6287825 */ /* 0x020fc400078e0228 */
[----:B------:R5:W-:Y:S01]  /*31a0*/  LDGSTS.E [R211+0xd600], [R122.64], !P0 ;  /* 0x0d6000007ad37fae */ /* 0x000be2000c121844 */
[----:B------:R-:W-:Y:S01]  /*31b0*/  ISETP.GE.U32.AND P0, PT, R157, 0x7fffffae, PT ;  /* 0x7fffffae9d00780c */ /* 0x000fe20003f06070 */
[----:B-1----:R-:W-:Y:S01]  /*31c0*/  IMAD.WIDE R42, R182, 0x4, R42 ;  /* 0x00000004b62a7825 */ /* 0x002fe200078e022a */
[----:B------:R-:W-:Y:S01]  /*31d0*/  IADD3 R157, R6, -0x3b, RZ ;  /* 0xffffffc5069d7810 */ /* 0x000fe20007ffe0ff */
        /* <DEDUP_REMOVED lines=22> */
[----:B--2---:R-:W-:Y:S01]  /*3340*/  IMAD.WIDE R58, R182, 0x4, R58 ;  /* 0x00000004b63a7825 */ /* 0x004fe200078e023a */
        /* <DEDUP_REMOVED lines=36> */
[----:B------:R-:W-:Y:S01]  /*3590*/  IADD3 R157, R6, -0x40, RZ ;  /* 0xffffffc0069d7810 */ /* 0x000fe20007ffe0ff */
[----:B------:R1:W-:Y:S02]  /*35a0*/  LDGSTS.E [R209+0x8c00], [R174.64], !P4 ;  /* 0x08c00000aed17fae */ /* 0x0003e4000e121844 */
[C---:B------:R-:W-:Y:S02]  /*35b0*/  IMAD.WIDE R84, R183.reuse, 0x4, R84 ;  /* 0x00000004b7547825 */ /* 0x040fe400078e0254 */
[----:B------:R1:W-:Y:S01]  /*35c0*/  LDGSTS.E [R209+0x8e00], [R180.64], !P4 ;  /* 0x08e00000b4d17fae */ /* 0x0003e2000e121844 */
[----:B------:R-:W-:Y:S01]  /*35d0*/  ISETP.GE.AND P4, PT, R184, R157, PT ;  /* 0x0000009db800720c */ /* 0x000fe20003f86270 */
[----:B------:R-:W-:-:S02]  /*35e0*/  IMAD.WIDE R86, R183, 0x4, R86 ;  /* 0x00000004b7567825 */ /* 0x000fc400078e0256 */
        /* <DEDUP_REMOVED lines=25> */
[----:B------:R-:W-:Y:S02]  /*3780*/  IMAD.WIDE R104, R183, 0x4, R104 ;  /* 0x00000004b7687825 */ /* 0x000fe400078e0268 */
[----:B------:R1:W-:Y:S01]  /*3790*/  LDGSTS.E [R209+0xde00], [R26.64], !P6 ;  /* 0x0de000001ad17fae */ /* 0x0003e2000f121844 */
[----:B------:R-:W-:Y:S01]  /*37a0*/  ISETP.GE.U32.AND P6, PT, R7, 0x7fffff94, PT ;  /* 0x7fffff940700780c */ /* 0x000fe20003fc6070 */
[C---:B------:R-:W-:Y:S01]  /*37b0*/  IMAD.WIDE R106, R183.reuse, 0x4, R106 ;  /* 0x00000004b76a7825 */ /* 0x040fe200078e026a */
[----:B------:R-:W-:Y:S01]  /*37c0*/  SEL R7, RZ, 0x4, P4 ;  /* 0x00000004ff077807 */ /* 0x000fe20002000000 */
[----:B------:R1:W-:Y:S01]  /*37d0*/  LDGSTS.E [R209+0xec00], [R28.64], !P2 ;  /* 0x0ec000001cd17fae */ /* 0x0003e2000d121844 */
[----:B------:R-:W-:Y:S01]  /*37e0*/  ISETP.GT.AND P4, PT, R0, 0x5f, PT ;  /* 0x0000005f0000780c */ /* 0x000fe20003f84270 */
[----:B------:R-:W-:-:S02]  /*37f0*/  IMAD.WIDE R108, R183, 0x4, R108 ;  /* 0x00000004b76c7825 */ /* 0x000fc400078e026c */
[----:B------:R1:W-:Y:S01]  /*3800*/  LDGSTS.E [R209+0xee00], [R30.64], !P2 ;  /* 0x0ee000001ed17fae */ /* 0x0003e2000d121844 */
[----:B------:R-:W-:Y:S01]  /*3810*/  ISETP.GE.U32.AND P2, PT, R157, 0x7fffff90, PT ;  /* 0x7fffff909d00780c */ /* 0x000fe20003f46070 */
[----:B------:R-:W-:Y:S01]  /*3820*/  IMAD.WIDE R110, R183, 0x4, R110 ;  /* 0x00000004b76e7825 */ /* 0x000fe200078e026e */
[C---:B------:R-:W-:Y:S01]  /*3830*/  IADD3 R157, R6.reuse, -0x55, RZ ;  /* 0xffffffab069d7810 */ /* 0x040fe20007ffe0ff */
[----:B------:R1:W-:Y:S01]  /*3840*/  LDGSTS.E [R209+0xfc00], [R32.64], !P1 ;  /* 0x0fc0000020d17fae */ /* 0x0003e2000c921844 */
[----:B------:R-:W-:Y:S01]  /*3850*/  SEL R7, R7, RZ, P4 ;  /* 0x000000ff07077207 */ /* 0x000fe20002000000 */
[----:B------:R-:W-:Y:S01]  /*3860*/  IMAD.WIDE R112, R183, 0x4, R112 ;  /* 0x00000004b7707825 */ /* 0x000fe200078e0270 */
[----:B------:R-:W-:Y:S01]  /*3870*/  ISETP.GE.U32.AND P4, PT, R157, 0x7fffff8c, PT ;  /* 0x7fffff8c9d00780c */ /* 0x000fe20003f86070 */
[----:B------:R1:W-:Y:S01]  /*3880*/  LDGSTS.E [R209+0xfe00], [R34.64], !P1 ;  /* 0x0fe0000022d17fae */ /* 0x0003e2000c921844 */
[----:B------:R-:W-:Y:S01]  /*3890*/  ISETP.NE.U32.AND P1, PT, R153, RZ, PT ;  /* 0x000000ff9900720c */ /* 0x000fe20003f25070 */
[C---:B------:R-:W-:Y:S01]  /*38a0*/  IMAD.WIDE R114, R183.reuse, 0x4, R114 ;  /* 0x00000004b7727825 */ /* 0x040fe200078e0272 */
[C---:B------:R-:W-:Y:S01]  /*38b0*/  IADD3 R153, R6.reuse, -0x59, RZ ;  /* 0xffffffa706997810 */ /* 0x040fe20007ffe0ff */
[----:B------:R-:W0:Y:S01]  /*38c0*/  LDGDEPBAR ;  /* 0x00000000000079af */ /* 0x000e220000000000 */
[----:B------:R-:W-:Y:S01]  /*38d0*/  IADD3 R157, R6, -0x46, RZ ;  /* 0xffffffba069d7810 */ /* 0x000fe20007ffe0ff */
[----:B------:R-:W-:-:S04]  /*38e0*/  IMAD.WIDE R116, R183, 0x4, R116 ;  /* 0x00000004b7747825 */ /* 0x000fc800078e0274 */
[----:B---3--:R-:W-:-:S04]  /*38f0*/  IMAD.WIDE R118, R183, 0x4, R118 ;  /* 0x00000004b7767825 */ /* 0x008fc800078e0276 */
[----:B------:R3:W-:Y:S01]  /*3900*/  LDGSTS.E [R203+0x22000], [R36.64], P1 ;  /* 0x2200000024cb7fae */ /* 0x0007e20008921844 */
[----:B----4-:R-:W-:-:S03]  /*3910*/  IMAD.WIDE R120, R183, 0x4, R120 ;  /* 0x00000004b7787825 */ /* 0x010fc600078e0278 */
[----:B------:R4:W-:Y:S01]  /*3920*/  LDGSTS.E [R203+0x22400], [R38.64], P1 ;  /* 0x2240000026cb7fae */ /* 0x0009e20008921844 */
[----:B-----5:R-:W-:-:S03]  /*3930*/  IMAD.WIDE R122, R183, 0x4, R122 ;  /* 0x00000004b77a7825 */ /* 0x020fc600078e027a */
[----:B------:R5:W-:Y:S01]  /*3940*/  LDGSTS.E [R203+0x22800], [R40.64], P1 ;  /* 0x2280000028cb7fae */ /* 0x000be20008921844 */
[----:B-1----:R-:W-:-:S03]  /*3950*/  IMAD.WIDE R124, R183, 0x4, R124 ;  /* 0x00000004b77c7825 */ /* 0x002fc600078e027c */
[----:B------:R1:W-:Y:S01]  /*3960*/  LDGSTS.E [R203+0x22c00], [R42.64], P1 ;  /* 0x22c000002acb7fae */ /* 0x0003e20008921844 */
[----:B------:R-:W-:-:S03]  /*3970*/  IMAD.WIDE R126, R183, 0x4, R126 ;  /* 0x00000004b77e7825 */ /* 0x000fc600078e027e */
        /* <DEDUP_REMOVED lines=13> */
[----:B--2---:R-:W-:-:S03]  /*3a50*/  IMAD.WIDE R140, R183, 0x4, R140 ;  /* 0x00000004b78c7825 */ /* 0x004fc600078e028c */
        /* <DEDUP_REMOVED lines=70> */
[----:B---3--:R-:W-:Y:S01]  /*3ec0*/  IMAD.WIDE R36, R182, 0x4, R36 ;  /* 0x00000004b6247825 */ /* 0x008fe200078e0224 */
[----:B------:R-:W-:Y:S01]  /*3ed0*/  IADD3 R153, R6, -0x43, RZ ;  /* 0xffffffbd06997810 */ /* 0x000fe20007ffe0ff */
[----:B------:R3:W-:Y:S02]  /*3ee0*/  LDGSTS.E [R211+0x10400], [R100.64], !P0 ;  /* 0x1040000064d37fae */ /* 0x0007e4000c121844 */
[C---:B----4-:R-:W-:Y:S02]  /*3ef0*/  IMAD.WIDE R38, R182.reuse, 0x4, R38 ;  /* 0x00000004b6267825 */ /* 0x050fe400078e0226 */
[----:B------:R4:W-:Y:S01]  /*3f00*/  LDGSTS.E [R211+0x10600], [R102.64], !P0 ;  /* 0x1060000066d37fae */ /* 0x0009e2000c121844 */
[----:B------:R-:W-:Y:S01]  /*3f10*/  ISETP.GE.U32.AND P0, PT, R157, 0x7fffff83, PT ;  /* 0x7fffff839d00780c */ /* 0x000fe20003f06070 */
[----:B-----5:R-:W-:Y:S01]  /*3f20*/  IMAD.WIDE R40, R182, 0x4, R40 ;  /* 0x00000004b6287825 */ /* 0x020fe200078e0228 */
[----:B------:R-:W-:Y:S01]  /*3f30*/  IADD3 R157, R6, -0x47, RZ ;  /* 0xffffffb9069d7810 */ /* 0x000fe20007ffe0ff */
[----:B------:R5:W-:Y:S02]  /*3f40*/  LDGSTS.E [R211+0x11400], [R104.64], !P3 ;  /* 0x1140000068d37fae */ /* 0x000be4000d921844 */
[----:B-1----:R-:W-:-:S02]  /*3f50*/  IMAD.WIDE R42, R182, 0x4, R42 ;  /* 0x00000004b62a7825 */ /* 0x002fc400078e022a */
        /* <DEDUP_REMOVED lines=23> */
[----:B--2---:R-:W-:-:S02]  /*40d0*/  IMAD.WIDE R58, R182, 0x4, R58 ;  /* 0x00000004b63a7825 */ /* 0x004fc400078e023a */
        /* <DEDUP_REMOVED lines=62> */
[C---:B---3--:R-:W-:Y:S01]  /*44c0*/  IMAD.WIDE R100, R183.reuse, 0x4, R100 ;  /* 0x00000004b7647825 */ /* 0x048fe200078e0264 */
[C---:B------:R-:W-:Y:S01]  /*44d0*/  IADD3 R153, R6.reuse, -0x65, RZ ;  /* 0xffffff9b06997810 */ /* 0x040fe20007ffe0ff */
[----:B------:R3:W-:Y:S02]  /*44e0*/  LDGSTS.E [R209+0x10c00], [R174.64], !P6 ;  /* 0x10c00000aed17fae */ /* 0x0007e4000f121844 */
[----:B----4-:R-:W-:Y:S02]  /*44f0*/  IMAD.WIDE R102, R183, 0x4, R102 ;  /* 0x00000004b7667825 */ /* 0x010fe400078e0266 */
[----:B------:R4:W-:Y:S01]  /*4500*/  LDGSTS.E [R209+0x10e00], [R180.64], !P6 ;  /* 0x10e00000b4d17fae */ /* 0x0009e2000f121844 */
[----:B------:R-:W-:Y:S01]  /*4510*/  ISETP.GE.U32.AND P6, PT, R157, 0x7fffff80, PT ;  /* 0x7fffff809d00780c */ /* 0x000fe20003fc6070 */
[C---:B-----5:R-:W-:Y:S01]  /*4520*/  IMAD.WIDE R104, R183.reuse, 0x4, R104 ;  /* 0x00000004b7687825 */ /* 0x060fe200078e0268 */
[----:B------:R-:W-:Y:S01]  /*4530*/  IADD3 R157, R6, -0x69, RZ ;  /* 0xffffff97069d7810 */ /* 0x000fe20007ffe0ff */
[----:B------:R5:W-:Y:S02]  /*4540*/  LDGSTS.E [R209+0x11c00], [R8.64], !P2 ;  /* 0x11c0000008d17fae */ /* 0x000be4000d121844 */
[----:B-1----:R-:W-:-:S02]  /*4550*/  IMAD.WIDE R106, R183, 0x4, R106 ;  /* 0x00000004b76a7825 */ /* 0x002fc400078e026a */
        /* <DEDUP_REMOVED lines=14> */
[C---:B------:R-:W-:Y:S02]  /*4640*/  IMAD.WIDE R116, R183.reuse, 0x4, R116 ;  /* 0x00000004b7747825 */ /* 0x040fe400078e0274 */
[----:B------:R1:W-:Y:S02]  /*4650*/  LDGSTS.E [R209+0x14c00], [R20.64], !P5 ;  /* 0x14c0000014d17fae */ /* 0x0003e4000e921844 */
[----:B------:R-:W-:Y:S02]  /*4660*/  IMAD.WIDE R118, R183, 0x4, R118 ;  /* 0x00000004b7767825 */ /* 0x000fe400078e0276 */
[----:B------:R1:W-:Y:S01]  /*4670*/  LDGSTS.E [R209+0x14e00], [R22.64], !P5 ;  /* 0x14e0000016d17fae */ /* 0x0003e2000e921844 */
[----:B------:R-:W-:Y:S01]  /*4680*/  ISETP.GE.U32.AND P5, PT, R157, 0x7fffff74, PT ;  /* 0x7fffff749d00780c */ /* 0x000fe20003fa6070 */
[C---:B------:R-:W-:Y:S01]  /*4690*/  IMAD.WIDE R120, R183.reuse, 0x4, R120 ;  /* 0x00000004b7787825 */ /* 0x040fe200078e0278 */
[----:B------:R-:W-:Y:S01]  /*46a0*/  IADD3 R157, R6, -0x75, RZ ;  /* 0xffffff8b069d7810 */ /* 0x000fe20007ffe0ff */
[----:B------:R1:W-:Y:S02]  /*46b0*/  LDGSTS.E [R209+0x15c00], [R24.64], !P0 ;  /* 0x15c0000018d17fae */ /* 0x0003e4000c121844 */
[----:B--2---:R-:W-:-:S02]  /*46c0*/  IMAD.WIDE R122, R183, 0x4, R122 ;  /* 0x00000004b77a7825 */ /* 0x004fc400078e027a */
[----:B------:R2:W-:Y:S01]  /*46d0*/  LDGSTS.E [R209+0x15e00], [R26.64], !P0 ;  /* 0x15e000001ad17fae */ /* 0x0005e2000c121844 */
[----:B------:R-:W-:Y:S01]  /*46e0*/  ISETP.GE.U32.AND P0, PT, R161, 0x7fffff70, PT ;  /* 0x7fffff70a100780c */ /* 0x000fe20003f06070 */
[C---:B------:R-:W-:Y:S02]  /*46f0*/  IMAD.WIDE R124, R183.reuse, 0x4, R124 ;  /* 0x00000004b77c7825 */ /* 0x040fe400078e027c */
[----:B------:R1:W-:Y:S02]  /*4700*/  LDGSTS.E [R209+0x16c00], [R28.64], !P3 ;  /* 0x16c000001cd17fae */ /* 0x0003e4000d921844 */
[----:B------:R-:W-:Y:S02]  /*4710*/  IMAD.WIDE R126, R183, 0x4, R126 ;  /* 0x00000004b77e7825 */ /* 0x000fe400078e027e */
[----:B------:R1:W-:Y:S01]  /*4720*/  LDGSTS.E [R209+0x16e00], [R30.64], !P3 ;  /* 0x16e000001ed17fae */ /* 0x0003e2000d921844 */
[----:B------:R-:W-:Y:S01]  /*4730*/  ISETP.GE.U32.AND P3, PT, R157, 0x7fffff6c, PT ;  /* 0x7fffff6c9d00780c */ /* 0x000fe20003f66070 */
[----:B------:R-:W-:-:S02]  /*4740*/  IMAD.WIDE R128, R183, 0x4, R128 ;  /* 0x00000004b7807825 */ /* 0x000fc400078e0280 */
[----:B------:R1:W-:Y:S02]  /*4750*/  LDGSTS.E [R209+0x17c00], [R32.64], !P1 ;  /* 0x17c0000020d17fae */ /* 0x0003e4000c921844 */
[----:B------:R-:W-:Y:S02]  /*4760*/  IMAD.WIDE R130, R183, 0x4, R130 ;  /* 0x00000004b7827825 */ /* 0x000fe400078e0282 */
[----:B------:R1:W-:Y:S01]  /*4770*/  LDGSTS.E [R209+0x17e00], [R34.64], !P1 ;  /* 0x17e0000022d17fae */ /* 0x0003e2000c921844 */
[----:B------:R-:W-:Y:S01]  /*4780*/  ISETP.NE.U32.AND P1, PT, R7, RZ, PT ;  /* 0x000000ff0700720c */ /* 0x000fe20003f25070 */
[C---:B------:R-:W-:Y:S01]  /*4790*/  IMAD.WIDE R132, R183.reuse, 0x4, R132 ;  /* 0x00000004b7847825 */ /* 0x040fe200078e0284 */
[----:B------:R-:W-:Y:S01]  /*47a0*/  IADD3 R7, R6, -0x79, RZ ;  /* 0xffffff8706077810 */ /* 0x000fe20007ffe0ff */
[----:B------:R-:W0:Y:S02]  /*47b0*/  LDGDEPBAR ;  /* 0x00000000000079af */ /* 0x000e240000000000 */
[----:B------:R-:W-:-:S04]  /*47c0*/  IMAD.WIDE R134, R183, 0x4, R134 ;  /* 0x00000004b7867825 */ /* 0x000fc800078e0286 */
[----:B------:R-:W-:-:S04]  /*47d0*/  IMAD.WIDE R136, R183, 0x4, R136 ;  /* 0x00000004b7887825 */ /* 0x000fc800078e0288 */
        /* <DEDUP_REMOVED lines=27> */
[----:B---3--:R-:W-:-:S03]  /*4990*/  IMAD.WIDE R174, R183, 0x4, R174 ;  /* 0x00000004b7ae7825 */ /* 0x008fc600078e02ae */
[----:B------:R3:W-:Y:S01]  /*49a0*/  LDGSTS.E [R169+0x25a00], [R64.64], P1 ;  /* 0x25a0000040a97fae */ /* 0x0007e20008921844 */
[----:B----4-:R-:W-:-:S03]  /*49b0*/  IMAD.WIDE R180, R183, 0x4, R180 ;  /* 0x00000004b7b47825 */ /* 0x010fc600078e02b4 */
[----:B------:R4:W-:Y:S01]  /*49c0*/  LDGSTS.E [R169+0x25e00], [R66.64], P1 ;  /* 0x25e0000042a97fae */ /* 0x0009e20008921844 */
[----:B------:R-:W-:Y:S01]  /*49d0*/  ISETP.GE.U32.AND P1, PT, R7, 0x7fffff68, PT ;  /* 0x7fffff680700780c */ /* 0x000fe20003f26070 */
[C---:B-----5:R-:W-:Y:S01]  /*49e0*/  IMAD.WIDE R8, R183.reuse, 0x4, R8 ;  /* 0x00000004b7087825 */ /* 0x060fe200078e0208 */
[----:B------:R-:W-:Y:S01]  /*49f0*/  IADD3 R7, R6, -0x7d, RZ ;  /* 0xffffff8306077810 */ /* 0x000fe20007ffe0ff */
[----:B------:R-:W0:Y:S02]  /*4a00*/  LDGDEPBAR ;  /* 0x00000000000079af */ /* 0x000e240000000000 */
[C---:B-1----:R-:W-:Y:S02]  /*4a10*/  IMAD.WIDE R10, R183.reuse, 0x4, R10 ;  /* 0x00000004b70a7825 */ /* 0x042fe400078e020a */
        /* <DEDUP_REMOVED lines=14> */
[C---:B--2---:R-:W-:Y:S01]  /*4b00*/  IMAD.WIDE R26, R183.reuse, 0x4, R26 ;  /* 0x00000004b71a7825 */ /* 0x044fe200078e021a */
[----:B------:R-:W-:Y:S01]  /*4b10*/  IADD3 R7, R6, -0x62, RZ ;  /* 0xffffff9e06077810 */ /* 0x000fe20007ffe0ff */
[----:B------:R2:W-:Y:S02]  /*4b20*/  LDGSTS.E [R204+0x19000], [R72.64], !P2 ;  /* 0x1900000048cc7fae */ /* 0x0005e4000d121844 */
[----:B------:R-:W-:-:S02]  /*4b30*/  IMAD.WIDE R28, R183, 0x4, R28 ;  /* 0x00000004b71c7825 */ /* 0x000fc400078e021c */
[----:B------:R2:W-:Y:S01]  /*4b40*/  LDGSTS.E [R204+0x19200], [R74.64], !P2 ;  /* 0x192000004acc7fae */ /* 0x0005e2000d121844 */
[----:B------:R-:W-:Y:S01]  /*4b50*/  ISETP.GE.U32.AND P2, PT, R7, 0x7fffff7f, PT ;  /* 0x7fffff7f0700780c */ /* 0x000fe20003f46070 */
[----:B-1----:R-:W-:Y:S01]  /*4b60*/  IMAD.SHL.U32 R68, R2, 0x20, RZ ;  /* 0x0000002002447824 */ /* 0x002fe200078e00ff */
[----:B------:R-:W-:Y:S01]  /*4b70*/  IADD3 R7, R6, -0x66, RZ ;  /* 0xffffff9a06077810 */ /* 0x000fe20007ffe0ff */
[----:B------:R1:W-:Y:S01]  /*4b80*/  LDGSTS.E [R204+0x1a000], [R76.64], !P4 ;  /* 0x1a0000004ccc7fae */ /* 0x0003e2000e121844 */
[----:B------:R-:W-:-:S03]  /*4b90*/  IMAD.WIDE R30, R183, 0x4, R30 ;  /* 0x00000004b71e7825 */ /* 0x000fc600078e021e */
[----:B------:R1:W-:Y:S01]  /*4ba0*/  LDGSTS.E [R204+0x1a200], [R78.64], !P4 ;  /* 0x1a2000004ecc7fae */ /* 0x0003e2000e121844 */
[----:B------:R-:W-:Y:S01]  /*4bb0*/  ISETP.GE.U32.AND P4, PT, R7, 0x7fffff7b, PT ;  /* 0x7fffff7b0700780c */ /* 0x000fe20003f86070 */
[C---:B------:R-:W-:Y:S01]  /*4bc0*/  IMAD.WIDE R32, R183.reuse, 0x4, R32 ;  /* 0x00000004b7207825 */ /* 0x040fe200078e0220 */
[----:B------:R-:W-:Y:S01]  /*4bd0*/  IADD3 R7, R6, -0x6a, RZ ;  /* 0xffffff9606077810 */ /* 0x000fe20007ffe0ff */
[----:B------:R3:W-:Y:S01]  /*4be0*/  LDGSTS.E [R204+0x1b000], [R80.64], !P5 ;  /* 0x1b00000050cc7fae */ /* 0x0007e2000e921844 */
[----:B--2---:R-:W-:Y:S01]  /*4bf0*/  CS2R R72, SRZ ;  /* 0x0000000000487805 */ /* 0x004fe2000001ff00 */
[----:B------:R-:W-:Y:S01]  /*4c00*/  IMAD.WIDE R34, R183, 0x4, R34 ;  /* 0x00000004b7227825 */ /* 0x000fe200078e0222 */
[----:B------:R-:W-:Y:S01]  /*4c10*/  CS2R R74, SRZ ;  /* 0x00000000004a7805 */ /* 0x000fe2000001ff00 */
[----:B------:R2:W-:Y:S01]  /*4c20*/  LDGSTS.E [R204+0x1b200], [R82.64], !P5 ;  /* 0x1b20000052cc7fae */ /* 0x0005e2000e921844 */
[----:B------:R-:W-:Y:S01]  /*4c30*/  ISETP.GE.U32.AND P5, PT, R7, 0x7fffff77, PT ;  /* 0x7fffff770700780c */ /* 0x000fe20003fa6070 */
[----:B------:R-:W-:Y:S01]  /*4c40*/  IMAD.WIDE R36, R182, 0x4, R36 ;  /* 0x00000004b6247825 */ /* 0x000fe200078e0224 */
[----:B------:R-:W-:Y:S01]  /*4c50*/  IADD3 R7, R6, -0x6e, RZ ;  /* 0xffffff9206077810 */ /* 0x000fe20007ffe0ff */
[----:B------:R4:W-:Y:S01]  /*4c60*/  LDGSTS.E [R204+0x1c000], [R84.64], !P0 ;  /* 0x1c00000054cc7fae */ /* 0x0009e2000c121844 */
[----:B-1----:R-:W-:Y:S01]  /*4c70*/  CS2R R76, SRZ ;  /* 0x00000000004c7805 */ /* 0x002fe2000001ff00 */
[C---:B------:R-:W-:Y:S01]  /*4c80*/  IMAD.WIDE R38, R182.reuse, 0x4, R38 ;  /* 0x00000004b6267825 */ /* 0x040fe200078e0226 */
[----:B------:R-:W-:Y:S01]  /*4c90*/  CS2R R78, SRZ ;  /* 0x00000000004e7805 */ /* 0x000fe2000001ff00 */
[----:B------:R1:W-:Y:S01]  /*4ca0*/  LDGSTS.E [R204+0x1c200], [R86.64], !P0 ;  /* 0x1c20000056cc7fae */ /* 0x0003e2000c121844 */
[----:B------:R-:W-:Y:S01]  /*4cb0*/  ISETP.GE.U32.AND P0, PT, R7, 0x7fffff73, PT ;  /* 0x7fffff730700780c */ /* 0x000fe20003f06070 */
[----:B------:R-:W-:Y:S01]  /*4cc0*/  IMAD.WIDE R40, R182, 0x4, R40 ;  /* 0x00000004b6287825 */ /* 0x000fe200078e0228 */
[----:B------:R-:W-:Y:S01]  /*4cd0*/  IADD3 R7, R6, -0x72, RZ ;  /* 0xffffff8e06077810 */ /* 0x000fe20007ffe0ff */
[----:B------:R5:W-:Y:S01]  /*4ce0*/  LDGSTS.E [R204+0x1d000], [R88.64], !P3 ;  /* 0x1d00000058cc7fae */ /* 0x000be2000d921844 */
[----:B---3--:R-:W-:Y:S01]  /*4cf0*/  CS2R R80, SRZ ;  /* 0x0000000000507805 */ /* 0x008fe2000001ff00 */
[C---:B------:R-:W-:Y:S01]  /*4d00*/  IMAD.WIDE R42, R182.reuse, 0x4, R42 ;  /* 0x00000004b62a7825 */ /* 0x040fe200078e022a */
[----:B--2---:R-:W-:Y:S01]  /*4d10*/  CS2R R82, SRZ ;  /* 0x0000000000527805 */ /* 0x004fe2000001ff00 */
[----:B------:R2:W-:Y:S01]  /*4d20*/  LDGSTS.E [R204+0x1d200], [R90.64], !P3 ;  /* 0x1d2000005acc7fae */ /* 0x0005e2000d921844 */
[----:B------:R-:W-:Y:S01]  /*4d30*/  ISETP.GE.U32.AND P3, PT, R7, 0x7fffff6f, PT ;  /* 0x7fffff6f0700780c */ /* 0x000fe20003f66070 */
[----:B------:R-:W-:Y:S01]  /*4d40*/  IMAD.WIDE R44, R182, 0x4, R44 ;  /* 0x00000004b62c7825 */ /* 0x000fe200078e022c */
[----:B------:R-:W-:Y:S01]  /*4d50*/  IADD3 R7, R6, -0x76, RZ ;  /* 0xffffff8a06077810 */ /* 0x000fe20007ffe0ff */
[----:B------:R3:W-:Y:S01]  /*4d60*/  LDGSTS.E [R204+0x1e000], [R92.64], !P1 ;  /* 0x1e0000005ccc7fae */ /* 0x0007e2000c921844 */
[----:B----4-:R-:W-:Y:S01]  /*4d70*/  CS2R R84, SRZ ;  /* 0x0000000000547805 */ /* 0x010fe2000001ff00 */
[C---:B------:R-:W-:Y:S01]  /*4d80*/  IMAD.WIDE R46, R182.reuse, 0x4, R46 ;  /* 0x00000004b62e7825 */ /* 0x040fe200078e022e */
[----:B-1----:R-:W-:Y:S01]  /*4d90*/  CS2R R86, SRZ ;  /* 0x0000000000567805 */ /* 0x002fe2000001ff00 */
[----:B------:R1:W-:Y:S01]  /*4da0*/  LDGSTS.E [R204+0x1e200], [R94.64], !P1 ;  /* 0x1e2000005ecc7fae */ /* 0x0003e2000c921844 */
[----:B------:R-:W-:Y:S01]  /*4db0*/  ISETP.GE.U32.AND P1, PT, R7, 0x7fffff6b, PT ;  /* 0x7fffff6b0700780c */ /* 0x000fe20003f26070 */
[----:B------:R-:W-:Y:S01]  /*4dc0*/  IMAD.WIDE R48, R182, 0x4, R48 ;  /* 0x00000004b6307825 */ /* 0x000fe200078e0230 */
[----:B------:R-:W-:Y:S01]  /*4dd0*/  IADD3 R7, R6, -0x7a, RZ ;  /* 0xffffff8606077810 */ /* 0x000fe20007ffe0ff */
[----:B------:R4:W-:Y:S01]  /*4de0*/  LDGSTS.E [R204+0x1f000], [R96.64], !P6 ;  /* 0x1f00000060cc7fae */ /* 0x0009e2000f121844 */
[----:B-----5:R-:W-:Y:S01]  /*4df0*/  CS2R R88, SRZ ;  /* 0x0000000000587805 */ /* 0x020fe2000001ff00 */
[C---:B------:R-:W-:Y:S01]  /*4e00*/  IMAD.WIDE R50, R182.reuse, 0x4, R50 ;  /* 0x00000004b6327825 */ /* 0x040fe200078e0232 */
[----:B--2---:R-:W-:Y:S01]  /*4e10*/  CS2R R90, SRZ ;  /* 0x00000000005a7805 */ /* 0x004fe2000001ff00 */
[----:B------:R2:W-:Y:S01]  /*4e20*/  LDGSTS.E [R204+0x1f200], [R98.64], !P6 ;  /* 0x1f20000062cc7fae */ /* 0x0005e2000f121844 */
[----:B------:R-:W-:Y:S01]  /*4e30*/  ISETP.GE.U32.AND P6, PT, R7, 0x7fffff67, PT ;  /* 0x7fffff670700780c */ /* 0x000fe20003fc6070 */
[----:B------:R-:W-:Y:S01]  /*4e40*/  IMAD.WIDE R52, R182, 0x4, R52 ;  /* 0x00000004b6347825 */ /* 0x000fe200078e0234 */
[----:B------:R-:W-:Y:S01]  /*4e50*/  IADD3 R7, R6, -0x7e, RZ ;  /* 0xffffff8206077810 */ /* 0x000fe20007ffe0ff */
[----:B------:R5:W-:Y:S01]  /*4e60*/  LDGSTS.E [R211+0x18400], [R100.64], !P2 ;  /* 0x1840000064d37fae */ /* 0x000be2000d121844 */
[----:B---3--:R-:W-:Y:S01]  /*4e70*/  CS2R R92, SRZ ;  /* 0x00000000005c7805 */ /* 0x008fe2000001ff00 */
[C---:B------:R-:W-:Y:S01]  /*4e80*/  IMAD.WIDE R54, R182.reuse, 0x4, R54 ;  /* 0x00000004b6367825 */ /* 0x040fe200078e0236 */
[----:B-1----:R-:W-:Y:S01]  /*4e90*/  CS2R R94, SRZ ;  /* 0x00000000005e7805 */ /* 0x002fe2000001ff00 */
[----:B------:R1:W-:Y:S01]  /*4ea0*/  LDGSTS.E [R211+0x18600], [R102.64], !P2 ;  /* 0x1860000066d37fae */ /* 0x0003e2000d121844 */
[----:B------:R-:W-:Y:S01]  /*4eb0*/  ISETP.GE.U32.AND P2, PT, R7, 0x7fffff63, PT ;  /* 0x7fffff630700780c */ /* 0x000fe20003f46070 */
[----:B------:R-:W-:Y:S01]  /*4ec0*/  IMAD.WIDE R56, R182, 0x4, R56 ;  /* 0x00000004b6387825 */ /* 0x000fe200078e0238 */
[----:B------:R-:W-:Y:S01]  /*4ed0*/  IADD3 R7, R6, -0x63, RZ ;  /* 0xffffff9d06077810 */ /* 0x000fe20007ffe0ff */
[----:B------:R3:W-:Y:S01]  /*4ee0*/  LDGSTS.E [R211+0x19400], [R104.64], !P4 ;  /* 0x1940000068d37fae */ /* 0x0007e2000e121844 */
[----:B----4-:R-:W-:Y:S01]  /*4ef0*/  CS2R R96, SRZ ;  /* 0x0000000000607805 */ /* 0x010fe2000001ff00 */
[C---:B------:R-:W-:Y:S01]  /*4f00*/  IMAD.WIDE R58, R182.reuse, 0x4, R58 ;  /* 0x00000004b63a7825 */ /* 0x040fe200078e023a */
[----:B--2---:R-:W-:Y:S01]  /*4f10*/  CS2R R98, SRZ ;  /* 0x0000000000627805 */ /* 0x004fe2000001ff00 */
[----:B------:R2:W-:Y:S01]  /*4f20*/  LDGSTS.E [R211+0x19600], [R106.64], !P4 ;  /* 0x196000006ad37fae */ /* 0x0005e2000e121844 */
[----:B------:R-:W-:Y:S01]  /*4f30*/  ISETP.GE.U32.AND P4, PT, R7, 0x7fffff7e, PT ;  /* 0x7fffff7e0700780c */ /* 0x000fe20003f86070 */
[----:B------:R-:W-:Y:S01]  /*4f40*/  IMAD.WIDE R60, R182, 0x4, R60 ;  /* 0x00000004b63c7825 */ /* 0x000fe200078e023c */
[----:B------:R-:W-:Y:S01]  /*4f50*/  IADD3 R7, R6, -0x67, RZ ;  /* 0xffffff9906077810 */ /* 0x000fe20007ffe0ff */
[----:B------:R4:W-:Y:S01]  /*4f60*/  LDGSTS.E [R211+0x1a400], [R108.64], !P5 ;  /* 0x1a4000006cd37fae */ /* 0x0009e2000e921844 */
[----:B-----5:R-:W-:Y:S01]  /*4f70*/  CS2R R100, SRZ ;  /* 0x0000000000647805 */ /* 0x020fe2000001ff00 */
[----:B------:R-:W-:Y:S01]  /*4f80*/  IMAD.SHL.U32 R69, R2, 0x400, RZ ;  /* 0x0000040002457824 */ /* 0x000fe200078e00ff */
[----:B-1----:R-:W-:Y:S01]  /*4f90*/  CS2R R102, SRZ ;  /* 0x0000000000667805 */ /* 0x002fe2000001ff00 */
[----:B------:R1:W-:Y:S01]  /*4fa0*/  LDGSTS.E [R211+0x1a600], [R110.64], !P5 ;  /* 0x1a6000006ed37fae */ /* 0x0003e2000e921844 */
[----:B------:R-:W-:Y:S01]  /*4fb0*/  ISETP.GE.U32.AND P5, PT, R7, 0x7fffff7a, PT ;  /* 0x7fffff7a0700780c */ /* 0x000fe20003fa6070 */
[----:B------:R-:W-:Y:S01]  /*4fc0*/  IMAD.WIDE R62, R182, 0x4, R62 ;  /* 0x00000004b63e7825 */ /* 0x000fe200078e023e */
[----:B------:R-:W-:Y:S01]  /*4fd0*/  IADD3 R7, R6, -0x6b, RZ ;  /* 0xffffff9506077810 */ /* 0x000fe20007ffe0ff */
[----:B------:R5:W-:Y:S01]  /*4fe0*/  LDGSTS.E [R211+0x1b400], [R112.64], !P0 ;  /* 0x1b40000070d37fae */ /* 0x000be2000c121844 */
[----:B------:R-:W-:Y:S01]  /*4ff0*/  LOP3.LUT R69, R69, 0x1800, RZ, 0xc0, !PT ;  /* 0x0000180045457812 */ /* 0x000fe200078ec0ff */
[C---:B------:R-:W-:Y:S01]  /*5000*/  IMAD.WIDE R64, R182.reuse, 0x4, R64 ;  /* 0x00000004b6407825 */ /* 0x040fe200078e0240 */
[----:B---3--:R-:W-:Y:S01]  /*5010*/  CS2R R104, SRZ ;  /* 0x0000000000687805 */ /* 0x008fe2000001ff00 */
[----:B------:R3:W-:Y:S01]  /*5020*/  LDGSTS.E [R211+0x1b600], [R114.64], !P0 ;  /* 0x1b60000072d37fae */ /* 0x0007e2000c121844 */
[----:B------:R-:W-:Y:S01]  /*5030*/  ISETP.GE.U32.AND P0, PT, R7, 0x7fffff76, PT ;  /* 0x7fffff760700780c */ /* 0x000fe20003f06070 */
[----:B------:R-:W-:Y:S01]  /*5040*/  IMAD.WIDE R66, R182, 0x4, R66 ;  /* 0x00000004b6427825 */ /* 0x000fe200078e0242 */
[----:B------:R-:W-:Y:S01]  /*5050*/  IADD3 R7, R6, -0x6f, RZ ;  /* 0xffffff9106077810 */ /* 0x000fe20007ffe0ff */
[----:B------:R3:W-:Y:S01]  /*5060*/  LDGSTS.E [R211+0x1c400], [R116.64], !P3 ;  /* 0x1c40000074d37fae */ /* 0x0007e2000d921844 */
[----:B--2---:R-:W-:Y:S01]  /*5070*/  CS2R R106, SRZ ;  /* 0x00000000006a7805 */ /* 0x004fe2000001ff00 */
[----:B------:R-:W-:Y:S01]  /*5080*/  IMAD R214, R214, 0x10, R69 ;  /* 0x00000010d6d67824 */ /* 0x000fe200078e0245 */
[----:B----4-:R-:W-:Y:S01]  /*5090*/  CS2R R108, SRZ ;  /* 0x00000000006c7805 */ /* 0x010fe2000001ff00 */
[----:B------:R2:W-:Y:S01]  /*50a0*/  LDGSTS.E [R211+0x1c600], [R118.64], !P3 ;  /* 0x1c60000076d37fae */ /* 0x0005e2000d921844 */
[----:B------:R-:W-:Y:S01]  /*50b0*/  ISETP.GE.U32.AND P3, PT, R7, 0x7fffff72, PT ;  /* 0x7fffff720700780c */ /* 0x000fe20003f66070 */
[----:B-1----:R-:W-:Y:S01]  /*50c0*/  CS2R R110, SRZ ;  /* 0x00000000006e7805 */ /* 0x002fe2000001ff00 */
[C---:B------:R-:W-:Y:S01]  /*50d0*/  IADD3 R7, R6.reuse, -0x73, RZ ;  /* 0xffffff8d06077810 */ /* 0x040fe20007ffe0ff */
[----:B------:R1:W-:Y:S01]  /*50e0*/  LDGSTS.E [R211+0x1d400], [R120.64], !P1 ;  /* 0x1d40000078d37fae */ /* 0x0003e2000c921844 */
[----:B------:R-:W-:Y:S01]  /*50f0*/  CS2R R182, SRZ ;  /* 0x0000000000b67805 */ /* 0x000fe2000001ff00 */
[----:B-----5:R-:W-:Y:S01]  /*5100*/  CS2R R112, SRZ ;  /* 0x0000000000707805 */ /* 0x020fe2000001ff00 */
[----:B---3--:R-:W-:Y:S01]  /*5110*/  CS2R R114, SRZ ;  /* 0x0000000000727805 */ /* 0x008fe2000001ff00 */
[----:B------:R3:W-:Y:S01]  /*5120*/  LDGSTS.E [R211+0x1d600], [R122.64], !P1 ;  /* 0x1d6000007ad37fae */ /* 0x0007e2000c921844 */
[----:B------:R-:W-:Y:S01]  /*5130*/  ISETP.GE.U32.AND P1, PT, R7, 0x7fffff6e, PT ;  /* 0x7fffff6e0700780c */ /* 0x000fe20003f26070 */
[----:B------:R-:W-:Y:S01]  /*5140*/  CS2R R116, SRZ ;  /* 0x0000000000747805 */ /* 0x000fe2000001ff00 */
[----:B------:R-:W-:Y:S01]  /*5150*/  IADD3 R7, R6, -0x77, RZ ;  /* 0xffffff8906077810 */ /* 0x000fe20007ffe0ff */
[----:B------:R4:W-:Y:S01]  /*5160*/  LDGSTS.E [R211+0x1e400], [R124.64], !P6 ;  /* 0x1e4000007cd37fae */ /* 0x0009e2000f121844 */
[----:B--2---:R-:W-:-:S03]  /*5170*/  CS2R R118, SRZ ;  /* 0x0000000000767805 */ /* 0x004fc6000001ff00 */
[----:B------:R2:W-:Y:S01]  /*5180*/  LDGSTS.E [R211+0x1e600], [R126.64], !P6 ;  /* 0x1e6000007ed37fae */ /* 0x0005e2000f121844 */
[----:B------:R-:W-:Y:S01]  /*5190*/  ISETP.GE.U32.AND P6, PT, R7, 0x7fffff6a, PT ;  /* 0x7fffff6a0700780c */ /* 0x000fe20003fc6070 */
[----:B-1----:R-:W-:Y:S01]  /*51a0*/  CS2R R120, SRZ ;  /* 0x0000000000787805 */ /* 0x002fe2000001ff00 */
[----:B------:R-:W-:Y:S01]  /*51b0*/  IADD3 R7, R6, -0x7b, RZ ;  /* 0xffffff8506077810 */ /* 0x000fe20007ffe0ff */
[----:B------:R1:W-:Y:S01]  /*51c0*/  LDGSTS.E [R211+0x1f400], [R128.64], !P2 ;  /* 0x1f40000080d37fae */ /* 0x0003e2000d121844 */
[----:B---3--:R-:W-:-:S03]  /*51d0*/  CS2R R122, SRZ ;  /* 0x00000000007a7805 */ /* 0x008fc6000001ff00 */
[----:B------:R3:W-:Y:S01]  /*51e0*/  LDGSTS.E [R211+0x1f600], [R130.64], !P2 ;  /* 0x1f60000082d37fae */ /* 0x0007e2000d121844 */
[----:B------:R-:W-:Y:S01]  /*51f0*/  ISETP.GE.U32.AND P2, PT, R7, 0x7fffff66, PT ;  /* 0x7fffff660700780c */ /* 0x000fe20003f46070 */
[----:B----4-:R-:W-:Y:S01]  /*5200*/  CS2R R124, SRZ ;  /* 0x00000000007c7805 */ /* 0x010fe2000001ff00 */
        /* <DEDUP_REMOVED lines=28> */
[----:B------:R-:W-:Y:S02]  /*53d0*/  ISETP.GE.U32.AND P1, PT, R7, 0x7fffff71, PT ;  /* 0x7fffff710700780c */ /* 0x000fe40003f26070 */
[----:B------:R-:W-:Y:S01]  /*53e0*/  IADD3 R7, R6, -0x74, RZ ;  /* 0xffffff8c06077810 */ /* 0x000fe20007ffe0ff */
[----:B------:R1:W-:Y:S01]  /*53f0*/  LDGSTS.E [R210+0x1d800], [R158.64], !P6 ;  /* 0x1d8000009ed27fae */ /* 0x0003e2000f121844 */
[----:B---3--:R-:W-:-:S03]  /*5400*/  CS2R R148, SRZ ;  /* 0x0000000000947805 */ /* 0x008fc6000001ff00 */
[----:B------:R1:W-:Y:S01]  /*5410*/  LDGSTS.E [R210+0x1da00], [R162.64], !P6 ;  /* 0x1da00000a2d27fae */ /* 0x0003e2000f121844 */
[----:B------:R-:W-:Y:S01]  /*5420*/  ISETP.GE.U32.AND P6, PT, R7, 0x7fffff6d, PT ;  /* 0x7fffff6d0700780c */ /* 0x000fe20003fc6070 */
[----:B----4-:R-:W-:Y:S01]  /*5430*/  CS2R R150, SRZ ;  /* 0x0000000000967805 */ /* 0x010fe2000001ff00 */
[----:B------:R-:W-:Y:S01]  /*5440*/  IADD3 R7, R6, -0x78, RZ ;  /* 0xffffff8806077810 */ /* 0x000fe20007ffe0ff */
[----:B------:R2:W-:Y:S04]  /*5450*/  LDGSTS.E [R210+0x1e800], [R164.64], !P2 ;  /* 0x1e800000a4d27fae */ /* 0x0005e8000d121844 */
[----:B------:R3:W-:Y:S01]  /*5460*/  LDGSTS.E [R210+0x1ea00], [R166.64], !P2 ;  /* 0x1ea00000a6d27fae */ /* 0x0007e2000d121844 */
[----:B------:R-:W-:Y:S01]  /*5470*/  ISETP.GE.U32.AND P2, PT, R7, 0x7fffff69, PT ;  /* 0x7fffff690700780c */ /* 0x000fe20003f46070 */
[----:B------:R-:W-:-:S02]  /*5480*/  IMAD.SHL.U32 R7, R2, 0x100, RZ ;  /* 0x0000010002077824 */ /* 0x000fc400078e00ff */
[----:B------:R1:W-:Y:S03]  /*5490*/  LDGSTS.E [R210+0x1f800], [R170.64], !P4 ;  /* 0x1f800000aad27fae */ /* 0x0003e6000e121844 */
[----:B------:R-:W-:Y:S01]  /*54a0*/  LOP3.LUT R7, R7, 0x1800, RZ, 0xc0, !PT ;  /* 0x0000180007077812 */ /* 0x000fe200078ec0ff */
[----:B------:R4:W-:Y:S01]  /*54b0*/  LDGSTS.E [R210+0x1fa00], [R172.64], !P4 ;  /* 0x1fa00000acd27fae */ /* 0x0009e2000e121844 */
[----:B------:R-:W-:Y:S01]  /*54c0*/  ISETP.GE.AND P4, PT, R184, R153, PT ;  /* 0x00000099b800720c */ /* 0x000fe20003f86270 */
[----:B--2---:R-:W-:Y:S01]  /*54d0*/  CS2R R164, SRZ ;  /* 0x0000000000a47805 */ /* 0x004fe2000001ff00 */
[----:B------:R-:W-:Y:S01]  /*54e0*/  LOP3.LUT R205, R7, 0x60, R68, 0xf8, !PT ;  /* 0x0000006007cd7812 */ /* 0x000fe200078ef844 */
[----:B------:R-:W-:Y:S01]  /*54f0*/  IMAD.SHL.U32 R7, R2, 0x4, RZ ;  /* 0x0000000402077824 */ /* 0x000fe200078e00ff */
[----:B------:R-:W-:Y:S01]  /*5500*/  SEL R68, RZ, 0x4, P4 ;  /* 0x00000004ff447807 */ /* 0x000fe20002000000 */
[----:B------:R2:W-:Y:S01]  /*5510*/  LDGSTS.E [R209+0x18c00], [R174.64], !P5 ;  /* 0x18c00000aed17fae */ /* 0x0005e2000e921844 */
[----:B---3--:R-:W-:-:S02]  /*5520*/  CS2R R166, SRZ ;  /* 0x0000000000a67805 */ /* 0x008fc4000001ff00 */
[----:B------:R-:W-:Y:S01]  /*5530*/  LOP3.LUT R70, R7, 0x70, RZ, 0xc0, !PT ;  /* 0x0000007007467812 */ /* 0x000fe200078ec0ff */
[----:B------:R3:W-:Y:S01]  /*5540*/  LDGSTS.E [R209+0x18e00], [R180.64], !P5 ;  /* 0x18e00000b4d17fae */ /* 0x0007e2000e921844 */
[----:B------:R-:W-:Y:S01]  /*5550*/  IADD3 R7, R6, -0x7c, RZ ;  /* 0xffffff8406077810 */ /* 0x000fe20007ffe0ff */
[----:B----4-:R-:W-:Y:S01]  /*5560*/  CS2R R172, SRZ ;  /* 0x0000000000ac7805 */ /* 0x010fe2000001ff00 */
[----:B------:R-:W-:Y:S01]  /*5570*/  ISETP.GT.AND P5, PT, R0, 0x7f, PT ;  /* 0x0000007f0000780c */ /* 0x000fe20003fa4270 */
[----:B------:R1:W-:Y:S01]  /*5580*/  LDGSTS.E [R209+0x19c00], [R8.64], !P0 ;  /* 0x19c0000008d17fae */ /* 0x0003e2000c121844 */
[----:B------:R-:W-:Y:S01]  /*5590*/  ISETP.GE.U32.AND P4, PT, R7, 0x7fffff65, PT ;  /* 0x7fffff650700780c */ /* 0x000fe20003f86070 */
[----:B------:R-:W-:Y:S01]  /*55a0*/  IMAD R70, R5, 0x8, R70 ;  /* 0x0000000805467824 */ /* 0x000fe200078e0246 */
[----:B------:R-:W-:Y:S01]  /*55b0*/  IADD3 R7, R199, 0x1, RZ ;  /* 0x00000001c7077810 */ /* 0x000fe20007ffe0ff */
[----:B------:R1:W-:Y:S01]  /*55c0*/  LDGSTS.E [R209+0x19e00], [R10.64], !P0 ;  /* 0x19e000000ad17fae */ /* 0x0003e2000c121844 */
[----:B------:R-:W-:Y:S01]  /*55d0*/  SEL R68, R68, RZ, P5 ;  /* 0x000000ff44447207 */ /* 0x000fe20002800000 */
[----:B--2---:R-:W-:Y:S01]  /*55e0*/  CS2R R174, SRZ ;  /* 0x0000000000ae7805 */ /* 0x004fe2000001ff00 */
[----:B------:R-:W-:Y:S01]  /*55f0*/  ISETP.GE.AND P0, PT, R7, c[0x0][0x17c], PT ;  /* 0x00005f0007007a0c */ /* 0x000fe20003f06270 */
[----:B------:R2:W-:Y:S01]  /*5600*/  LDGSTS.E [R209+0x1ac00], [R12.64], !P3 ;  /* 0x1ac000000cd17fae */ /* 0x0005e2000d921844 */
[----:B------:R-:W-:Y:S01]  /*5610*/  IADD3 R7, R199, 0x2, RZ ;  /* 0x00000002c7077810 */ /* 0x000fe20007ffe0ff */
[----:B---3--:R-:W-:Y:S01]  /*5620*/  CS2R R180, SRZ ;  /* 0x0000000000b47805 */ /* 0x008fe2000001ff00 */
[----:B------:R-:W-:Y:S01]  /*5630*/  ISETP.NE.U32.AND P5, PT, R68, RZ, PT ;  /* 0x000000ff4400720c */ /* 0x000fe20003fa5070 */
[----:B------:R3:W-:Y:S01]  /*5640*/  LDGSTS.E [R209+0x1ae00], [R14.64], !P3 ;  /* 0x1ae000000ed17fae */ /* 0x0007e2000d921844 */
[----:B------:R-:W-:Y:S01]  /*5650*/  ISETP.GE.AND P3, PT, R7, c[0x0][0x17c], PT ;  /* 0x00005f0007007a0c */ /* 0x000fe20003f66270 */
[----:B------:R-:W-:Y:S01]  /*5660*/  CS2R R68, SRZ ;  /* 0x0000000000447805 */ /* 0x000fe2000001ff00 */
[----:B------:R-:W-:Y:S01]  /*5670*/  IADD3 R7, R6, -0x80, RZ ;  /* 0xffffff8006077810 */ /* 0x000fe20007ffe0ff */
[----:B------:R4:W-:Y:S01]  /*5680*/  LDGSTS.E [R209+0x1bc00], [R16.64], !P1 ;  /* 0x1bc0000010d17fae */ /* 0x0009e2000c921844 */
[----:B------:R-:W-:-:S02]  /*5690*/  IADD3 R6, R199, 0x3, RZ ;  /* 0x00000003c7067810 */ /* 0x000fc40007ffe0ff */
[----:B------:R-:W-:Y:S01]  /*56a0*/  LOP3.LUT R205, R205, R70, RZ, 0x3c, !PT ;  /* 0x00000046cdcd7212 */ /* 0x000fe200078e3cff */
[----:B------:R5:W-:Y:S01]  /*56b0*/  LDGSTS.E [R209+0x1be00], [R18.64], !P1 ;  /* 0x1be0000012d17fae */ /* 0x000be2000c921844 */
[----:B------:R-:W-:Y:S01]  /*56c0*/  ISETP.GE.AND P1, PT, R6, c[0x0][0x17c], PT ;  /* 0x00005f0006007a0c */ /* 0x000fe20003f26270 */
[----:B------:R-:W-:Y:S01]  /*56d0*/  CS2R R70, SRZ ;  /* 0x0000000000467805 */ /* 0x000fe2000001ff00 */
[----:B------:R-:W-:Y:S01]  /*56e0*/  IADD3 R6, R199, 0x4, RZ ;  /* 0x00000004c7067810 */ /* 0x000fe20007ffe0ff */
[----:B------:R1:W-:Y:S01]  /*56f0*/  LDGSTS.E [R209+0x1cc00], [R20.64], !P6 ;  /* 0x1cc0000014d17fae */ /* 0x0003e2000f121844 */
[----:B--2---:R-:W-:Y:S01]  /*5700*/  CS2R R12, SRZ ;  /* 0x00000000000c7805 */ /* 0x004fe2000001ff00 */
[----:B---3--:R-:W-:Y:S02]  /*5710*/  CS2R R14, SRZ ;  /* 0x00000000000e7805 */ /* 0x008fe4000001ff00 */
[----:B------:R1:W-:Y:S01]  /*5720*/  LDGSTS.E [R209+0x1ce00], [R22.64], !P6 ;  /* 0x1ce0000016d17fae */ /* 0x0003e2000f121844 */
[----:B------:R-:W-:Y:S01]  /*5730*/  ISETP.GE.U32.AND P6, PT, R7, 0x7fffff61, PT ;  /* 0x7fffff610700780c */ /* 0x000fe20003fc6070 */
[----:B----4-:R-:W-:-:S02]  /*5740*/  CS2R R16, SRZ ;  /* 0x0000000000107805 */ /* 0x010fc4000001ff00 */
[----:B------:R1:W-:Y:S01]  /*5750*/  LDGSTS.E [R209+0x1dc00], [R24.64], !P2 ;  /* 0x1dc0000018d17fae */ /* 0x0003e2000d121844 */
[----:B-----5:R-:W-:-:S03]  /*5760*/  CS2R R18, SRZ ;  /* 0x0000000000127805 */ /* 0x020fc6000001ff00 */
[----:B------:R1:W-:Y:S01]  /*5770*/  LDGSTS.E [R209+0x1de00], [R26.64], !P2 ;  /* 0x1de000001ad17fae */ /* 0x0003e2000d121844 */
[----:B------:R-:W-:-:S03]  /*5780*/  ISETP.GE.AND P2, PT, R6, c[0x0][0x17c], PT ;  /* 0x00005f0006007a0c */ /* 0x000fc60003f46270 */
[----:B------:R1:W-:Y:S04]  /*5790*/  LDGSTS.E [R209+0x1ec00], [R28.64], !P4 ;  /* 0x1ec000001cd17fae */ /* 0x0003e8000e121844 */
[----:B------:R1:W-:Y:S01]  /*57a0*/  LDGSTS.E [R209+0x1ee00], [R30.64], !P4 ;  /* 0x1ee000001ed17fae */ /* 0x0003e2000e121844 */
[----:B------:R-:W-:-:S03]  /*57b0*/  ISETP.GE.AND P4, PT, R0, 0x20, PT ;  /* 0x000000200000780c */ /* 0x000fc60003f86270 */
[----:B------:R2:W-:Y:S04]  /*57c0*/  LDGSTS.E [R209+0x1fc00], [R32.64], !P6 ;  /* 0x1fc0000020d17fae */ /* 0x0005e8000f121844 */
[----:B------:R3:W-:Y:S04]  /*57d0*/  LDGSTS.E [R209+0x1fe00], [R34.64], !P6 ;  /* 0x1fe0000022d17fae */ /* 0x0007e8000f121844 */
[----:B------:R-:W0:Y:S04]  /*57e0*/  LDGDEPBAR ;  /* 0x00000000000079af */ /* 0x000e280000000000 */
[----:B------:R4:W-:Y:S01]  /*57f0*/  LDGSTS.E [R203+0x26000], [R36.64], P5 ;  /* 0x2600000024cb7fae */ /* 0x0009e2000a921844 */
[----:B--2---:R-:W-:-:S03]  /*5800*/  CS2R R32, SRZ ;  /* 0x0000000000207805 */ /* 0x004fc6000001ff00 */
[----:B------:R2:W-:Y:S01]  /*5810*/  LDGSTS.E [R203+0x26400], [R38.64], P5 ;  /* 0x2640000026cb7fae */ /* 0x0005e2000a921844 */
[----:B---3--:R-:W-:-:S03]  /*5820*/  CS2R R34, SRZ ;  /* 0x0000000000227805 */ /* 0x008fc6000001ff00 */
[----:B------:R3:W-:Y:S04]  /*5830*/  LDGSTS.E [R203+0x26800], [R40.64], P5 ;  /* 0x2680000028cb7fae */ /* 0x0007e8000a921844 */
[----:B------:R5:W-:Y:S01]  /*5840*/  LDGSTS.E [R203+0x26c00], [R42.64], P5 ;  /* 0x26c000002acb7fae */ /* 0x000be2000a921844 */
[----:B----4-:R-:W-:-:S03]  /*5850*/  CS2R R36, SRZ ;  /* 0x0000000000247805 */ /* 0x010fc6000001ff00 */
[----:B------:R4:W-:Y:S01]  /*5860*/  LDGSTS.E [R203+0x27000], [R44.64], P5 ;  /* 0x270000002ccb7fae */ /* 0x0009e2000a921844 */
[----:B--2---:R-:W-:-:S03]  /*5870*/  CS2R R38, SRZ ;  /* 0x0000000000267805 */ /* 0x004fc6000001ff00 */
[----:B------:R2:W-:Y:S01]  /*5880*/  LDGSTS.E [R203+0x27400], [R46.64], P5 ;  /* 0x274000002ecb7fae */ /* 0x0005e2000a921844 */
[----:B---3--:R-:W-:-:S03]  /*5890*/  CS2R R40, SRZ ;  /* 0x0000000000287805 */ /* 0x008fc6000001ff00 */
[----:B------:R3:W-:Y:S01]  /*58a0*/  LDGSTS.E [R203+0x27800], [R48.64], P5 ;  /* 0x2780000030cb7fae */ /* 0x0007e2000a921844 */
[----:B-----5:R-:W-:-:S03]  /*58b0*/  CS2R R42, SRZ ;  /* 0x00000000002a7805 */ /* 0x020fc6000001ff00 */
        /* <DEDUP_REMOVED lines=8> */
[----:B------:R1:W-:Y:S04]  /*5940*/  LDGSTS.E [R169+0x26e00], [R58.64], P5 ;  /* 0x26e000003aa97fae */ /* 0x0003e8000a921844 */
[----:B------:R2:W-:Y:S04]  /*5950*/  LDGSTS.E [R169+0x27200], [R60.64], P5 ;  /* 0x272000003ca97fae */ /* 0x0005e8000a921844 */
[----:B------:R3:W-:Y:S04]  /*5960*/  LDGSTS.E [R169+0x27600], [R62.64], P5 ;  /* 0x276000003ea97fae */ /* 0x0007e8000a921844 */
[----:B------:R4:W-:Y:S04]  /*5970*/  LDGSTS.E [R169+0x27a00], [R64.64], P5 ;  /* 0x27a0000040a97fae */ /* 0x0009e8000a921844 */
[----:B------:R5:W-:Y:S01]  /*5980*/  LDGSTS.E [R169+0x27e00], [R66.64], P5 ;  /* 0x27e0000042a97fae */ /* 0x000be2000a921844 */
[----:B--2---:R-:W-:-:S03]  /*5990*/  CS2R R60, SRZ ;  /* 0x00000000003c7805 */ /* 0x004fc6000001ff00 */
[----:B------:R-:W0:Y:S01]  /*59a0*/  LDGDEPBAR ;  /* 0x00000000000079af */ /* 0x000e220000000000 */
[----:B---3--:R-:W-:Y:S01]  /*59b0*/  CS2R R62, SRZ ;  /* 0x00000000003e7805 */ /* 0x008fe2000001ff00 */
[----:B----4-:R-:W-:Y:S01]  /*59c0*/  CS2R R64, SRZ ;  /* 0x0000000000407805 */ /* 0x010fe2000001ff00 */
[----:B-----5:R-:W-:Y:S01]  /*59d0*/  CS2R R66, SRZ ;  /* 0x0000000000427805 */ /* 0x020fe2000001ff00 */
[----:B------:R-:W-:Y:S05]  /*59e0*/  @!P4 BRA `(.L_x_0) ;  /* 0x000057c00000c947 */ /* 0x000fea0003800000 */
[----:B-1----:R-:W-:Y:S01]  /*59f0*/  SHF.R.S32.HI R8, RZ, 0x1f, R176 ;  /* 0x0000001fff087819 */ /* 0x002fe200000114b0 */
[----:B------:R-:W-:Y:S01]  /*5a00*/  STL [R1+0x238], R214 ;  /* 0x000238d601007387 */ /* 0x000fe20000100800 */
[C---:B------:R-:W-:Y:S01]  /*5a10*/  IADD3 R242, P6, R176.reuse, R244, RZ ;  /* 0x000000f4b0f27210 */ /* 0x040fe20007fde0ff */
[----:B------:R-:W-:Y:S01]  /*5a20*/  IMAD.MOV.U32 R84, RZ, RZ, c[0x0][0x188] ;  /* 0x00006200ff547624 */ /* 0x000fe200078e00ff */
[C---:B------:R-:W-:Y:S01]  /*5a30*/  IADD3 R238, P5, R176.reuse, R240, RZ ;  /* 0x000000f0b0ee7210 */ /* 0x040fe20007fbe0ff */
[----:B------:R-:W-:Y:S01]  /*5a40*/  STL [R1+0x234], R213 ;  /* 0x000234d501007387 */ /* 0x000fe20000100800 */
[----:B------:R-:W-:Y:S01]  /*5a50*/  IADD3 R234, P4, R176, R236, RZ ;  /* 0x000000ecb0ea7210 */ /* 0x000fe20007f9e0ff */
[----:B------:R-:W-:Y:S01]  /*5a60*/  IMAD.SHL.U32 R84, R84, 0x4, RZ ;  /* 0x0000000454547824 */ /* 0x000fe200078e00ff */
[-C--:B------:R-:W-:Y:S01]  /*5a70*/  LEA.HI.X.SX32 R244, R244, R8.reuse, 0x1, P6 ;  /* 0x00000008f4f47211 */ /* 0x080fe200030f0eff */
[----:B------:R-:W-:Y:S01]  /*5a80*/  STL [R1+0x230], R212 ;  /* 0x000230d401007387 */ /* 0x000fe20000100800 */
[----:B------:R-:W-:Y:S01]  /*5a90*/  LEA.HI.X.SX32 R240, R240, R8, 0x1, P5 ;  /* 0x00000008f0f07211 */ /* 0x000fe200028f0eff */
[----:B------:R-:W-:Y:S01]  /*5aa0*/  IMAD.MOV.U32 R183, RZ, RZ, c[0x0][0x18c] ;  /* 0x00006300ffb77624 */ /* 0x000fe200078e00ff */
[C---:B------:R-:W-:Y:S01]  /*5ab0*/  IADD3 R230, P6, R176.reuse, R232, RZ ;  /* 0x000000e8b0e67210 */ /* 0x040fe20007fde0ff */
[----:B------:R-:W-:Y:S01]  /*5ac0*/  STL [R1+0x22c], R211 ;  /* 0x00022cd301007387 */ /* 0x000fe20000100800 */
[----:B------:R-:W-:Y:S01]  /*5ad0*/  IADD3 R226, P5, R176, R228, RZ ;  /* 0x000000e4b0e27210 */ /* 0x000fe20007fbe0ff */
[----:B------:R-:W-:Y:S01]  /*5ae0*/  IMAD.SHL.U32 R183, R183, 0x20, RZ ;  /* 0x00000020b7b77824 */ /* 0x000fe200078e00ff */
[----:B------:R-:W-:Y:S01]  /*5af0*/  LEA.HI.X.SX32 R236, R236, R8, 0x1, P4 ;  /* 0x00000008ecec7211 */ /* 0x000fe200020f0eff */
[----:B------:R-:W-:Y:S01]  /*5b00*/  STL [R1+0x228], R210 ;  /* 0x000228d201007387 */ /* 0x000fe20000100800 */
[----:B------:R-:W-:Y:S01]  /*5b10*/  IADD3 R222, P4, R176, R224, RZ ;  /* 0x000000e0b0de7210 */ /* 0x000fe20007f9e0ff */
[----:B------:R-:W-:Y:S01]  /*5b20*/  CS2R R116, SRZ ;  /* 0x0000000000747805 */ /* 0x000fe2000001ff00 */
[-C--:B------:R-:W-:Y:S01]  /*5b30*/  LEA.HI.X.SX32 R232, R232, R8.reuse, 0x1, P6 ;  /* 0x00000008e8e87211 */ /* 0x080fe200030f0eff */
[----:B------:R-:W-:Y:S01]  /*5b40*/  STL [R1+0x224], R209 ;  /* 0x000224d101007387 */ /* 0x000fe20000100800 */
[----:B------:R-:W-:Y:S01]  /*5b50*/  LEA.HI.X.SX32 R228, R228, R8, 0x1, P5 ;  /* 0x00000008e4e47211 */ /* 0x000fe200028f0eff */
[----:B------:R-:W-:Y:S01]  /*5b60*/  CS2R R118, SRZ ;  /* 0x0000000000767805 */ /* 0x000fe2000001ff00 */
[C---:B------:R-:W-:Y:S01]  /*5b70*/  IADD3 R218, P6, R176.reuse, R220, RZ ;  /* 0x000000dcb0da7210 */ /* 0x040fe20007fde0ff */
[----:B------:R-:W-:Y:S01]  /*5b80*/  STL [R1+0x220], R205 ;  /* 0x000220cd01007387 */ /* 0x000fe20000100800 */
[----:B------:R-:W-:Y:S01]  /*5b90*/  IADD3 R196, P5, R176, R207, RZ ;  /* 0x000000cfb0c47210 */ /* 0x000fe20007fbe0ff */
[----:B------:R-:W-:Y:S01]  /*5ba0*/  CS2R R68, SRZ ;  /* 0x0000000000447805 */ /* 0x000fe2000001ff00 */
[-C--:B------:R-:W-:Y:S01]  /*5bb0*/  LEA.HI.X.SX32 R224, R224, R8.reuse, 0x1, P4 ;  /* 0x00000008e0e07211 */ /* 0x080fe200020f0eff */
[----:B------:R-:W-:Y:S01]  /*5bc0*/  STL [R1+0x21c], R203 ;  /* 0x00021ccb01007387 */ /* 0x000fe20000100800 */
[----:B------:R-:W-:Y:S01]  /*5bd0*/  IADD3 R194, P4, R176, R195, RZ ;  /* 0x000000c3b0c27210 */ /* 0x000fe20007f9e0ff */
[----:B------:R-:W-:Y:S01]  /*5be0*/  CS2R R70, SRZ ;  /* 0x0000000000467805 */ /* 0x000fe2000001ff00 */
[-C--:B------:R-:W-:Y:S01]  /*5bf0*/  LEA.HI.X.SX32 R220, R220, R8.reuse, 0x1, P6 ;  /* 0x00000008dcdc7211 */ /* 0x080fe200030f0eff */
[----:B------:R-:W-:Y:S01]  /*5c00*/  STL [R1+0x218], R201 ;  /* 0x000218c901007387 */ /* 0x000fe20000100800 */
[-C--:B------:R-:W-:Y:S01]  /*5c10*/  LEA.HI.X.SX32 R207, R207, R8.reuse, 0x1, P5 ;  /* 0x00000008cfcf7211 */ /* 0x080fe200028f0eff */
[----:B------:R-:W-:Y:S01]  /*5c20*/  CS2R R60, SRZ ;  /* 0x00000000003c7805 */ /* 0x000fe2000001ff00 */
[C---:B------:R-:W-:Y:S01]  /*5c30*/  IADD3 R192, P6, R176.reuse, R193, RZ ;  /* 0x000000c1b0c07210 */ /* 0x040fe20007fde0ff */
[----:B------:R-:W-:Y:S01]  /*5c40*/  STL [R1+0x214], R200 ;  /* 0x000214c801007387 */ /* 0x000fe20000100800 */
[C---:B------:R-:W-:Y:S01]  /*5c50*/  IADD3 R190, P5, R176.reuse, R191, RZ ;  /* 0x000000bfb0be7210 */ /* 0x040fe20007fbe0ff */
[----:B------:R-:W-:Y:S01]  /*5c60*/  CS2R R62, SRZ ;  /* 0x00000000003e7805 */ /* 0x000fe2000001ff00 */
[-C--:B------:R-:W-:Y:S01]  /*5c70*/  LEA.HI.X.SX32 R195, R195, R8.reuse, 0x1, P4 ;  /* 0x00000008c3c37211 */ /* 0x080fe200020f0eff */
[----:B------:R-:W-:Y:S01]  /*5c80*/  STL [R1+0x210], R199 ;  /* 0x000210c701007387 */ /* 0x000fe20000100800 */
[C---:B------:R-:W-:Y:S01]  /*5c90*/  IADD3 R188, P4, R176.reuse, R189, RZ ;  /* 0x000000bdb0bc7210 */ /* 0x040fe20007f9e0ff */
[----:B------:R-:W-:Y:S01]  /*5ca0*/  CS2R R72, SRZ ;  /* 0x0000000000487805 */ /* 0x000fe2000001ff00 */
[-C--:B------:R-:W-:Y:S01]  /*5cb0*/  LEA.HI.X.SX32 R193, R193, R8.reuse, 0x1, P6 ;  /* 0x00000008c1c17211 */ /* 0x080fe200030f0eff */
[----:B------:R-:W-:Y:S01]  /*5cc0*/  CS2R R74, SRZ ;  /* 0x00000000004a7805 */ /* 0x000fe2000001ff00 */
[-C--:B------:R-:W-:Y:S01]  /*5cd0*/  LEA.HI.X.SX32 R191, R191, R8.reuse, 0x1, P5 ;  /* 0x00000008bfbf7211 */ /* 0x080fe200028f0eff */
[----:B------:R-:W-:Y:S01]  /*5ce0*/  CS2R R88, SRZ ;  /* 0x0000000000587805 */ /* 0x000fe2000001ff00 */
[C---:B------:R-:W-:Y:S01]  /*5cf0*/  IADD3 R186, P6, R176.reuse, R187, RZ ;  /* 0x000000bbb0ba7210 */ /* 0x040fe20007fde0ff */
[----:B------:R-:W-:Y:S01]  /*5d00*/  CS2R R90, SRZ ;  /* 0x00000000005a7805 */ /* 0x000fe2000001ff00 */
[C---:B------:R-:W-:Y:S01]  /*5d10*/  IADD3 R184, P5, R176.reuse, R185, RZ ;  /* 0x000000b9b0b87210 */ /* 0x040fe20007fbe0ff */
[----:B------:R-:W-:Y:S01]  /*5d20*/  CS2R R104, SRZ ;  /* 0x0000000000687805 */ /* 0x000fe2000001ff00 */
[-C--:B------:R-:W-:Y:S01]  /*5d30*/  LEA.HI.X.SX32 R189, R189, R8.reuse, 0x1, P4 ;  /* 0x00000008bdbd7211 */ /* 0x080fe200020f0eff */
[----:B------:R-:W-:Y:S01]  /*5d40*/  CS2R R106, SRZ ;  /* 0x00000000006a7805 */ /* 0x000fe2000001ff00 */
[C---:B------:R-:W-:Y:S01]  /*5d50*/  IADD3 R178, P4, R176.reuse, R179, RZ ;  /* 0x000000b3b0b27210 */ /* 0x040fe20007f9e0ff */
[----:B------:R-:W-:Y:S01]  /*5d60*/  CS2R R172, SRZ ;  /* 0x0000000000ac7805 */ /* 0x000fe2000001ff00 */
[-C--:B------:R-:W-:Y:S01]  /*5d70*/  LEA.HI.X.SX32 R187, R187, R8.reuse, 0x1, P6 ;  /* 0x00000008bbbb7211 */ /* 0x080fe200030f0eff */
[----:B------:R-:W-:Y:S01]  /*5d80*/  CS2R R174, SRZ ;  /* 0x0000000000ae7805 */ /* 0x000fe2000001ff00 */
[-C--:B------:R-:W-:Y:S01]  /*5d90*/  LEA.HI.X.SX32 R185, R185, R8.reuse, 0x1, P5 ;  /* 0x00000008b9b97211 */ /* 0x080fe200028f0eff */
[----:B------:R-:W-:Y:S01]  /*5da0*/  CS2R R124, SRZ ;  /* 0x00000000007c7805 */ /* 0x000fe2000001ff00 */
[----:B------:R-:W-:Y:S01]  /*5db0*/  IADD3 R176, P6, R176, R177, RZ ;  /* 0x000000b1b0b07210 */ /* 0x000fe20007fde0ff */
[----:B------:R-:W-:Y:S01]  /*5dc0*/  CS2R R126, SRZ ;  /* 0x00000000007e7805 */ /* 0x000fe2000001ff00 */
[----:B------:R-:W-:Y:S01]  /*5dd0*/  LEA.HI.X.SX32 R179, R179, R8, 0x1, P4 ;  /* 0x00000008b3b37211 */ /* 0x000fe200020f0eff */
[----:B------:R-:W-:Y:S01]  /*5de0*/  CS2R R36, SRZ ;  /* 0x0000000000247805 */ /* 0x000fe2000001ff00 */
[----:B------:R-:W-:Y:S01]  /*5df0*/  SHF.R.S32.HI R169, RZ, 0x1f, R168 ;  /* 0x0000001fffa97819 */ /* 0x000fe200000114a8 */
[----:B------:R-:W-:Y:S01]  /*5e00*/  CS2R R38, SRZ ;  /* 0x0000000000267805 */ /* 0x000fe2000001ff00 */
[-C--:B------:R-:W-:Y:S01]  /*5e10*/  IADD3 R170, P5, R216, R168.reuse, RZ ;  /* 0x000000a8d8aa7210 */ /* 0x080fe20007fbe0ff */
[----:B------:R-:W-:Y:S01]  /*5e20*/  CS2R R64, SRZ ;  /* 0x0000000000407805 */ /* 0x000fe2000001ff00 */
[----:B------:R-:W-:Y:S01]  /*5e30*/  SHF.R.S32.HI R17, RZ, 0x1f, R216 ;  /* 0x0000001fff117819 */ /* 0x000fe200000114d8 */
[----:B------:R-:W-:Y:S01]  /*5e40*/  CS2R R66, SRZ ;  /* 0x0000000000427805 */ /* 0x000fe2000001ff00 */
[----:B------:R-:W-:Y:S01]  /*5e50*/  IADD3 R168, P4, R215, R168, RZ ;  /* 0x000000a8d7a87210 */ /* 0x000fe20007f9e0ff */
[----:B------:R-:W-:Y:S01]  /*5e60*/  CS2R R34, SRZ ;  /* 0x0000000000227805 */ /* 0x000fe2000001ff00 */
[----:B------:R-:W-:Y:S01]  /*5e70*/  SHF.R.S32.HI R16, RZ, 0x1f, R215 ;  /* 0x0000001fff107819 */ /* 0x000fe200000114d7 */
[--C-:B------:R-:W-:Y:S01]  /*5e80*/  IMAD.X R171, R17, 0x1, R169.reuse, P5 ;  /* 0x0000000111ab7824 */ /* 0x100fe200028e06a9 */
[----:B------:R-:W-:Y:S01]  /*5e90*/  LEA.HI.X.SX32 R177, R177, R8, 0x1, P6 ;  /* 0x00000008b1b17211 */ /* 0x000fe200030f0eff */
[----:B------:R-:W-:Y:S01]  /*5ea0*/  CS2R R76, SRZ ;  /* 0x00000000004c7805 */ /* 0x000fe2000001ff00 */
[----:B------:R-:W-:Y:S01]  /*5eb0*/  SHF.R.S32.HI R161, RZ, 0x1f, R160 ;  /* 0x0000001fffa17819 */ /* 0x000fe200000114a0 */
[----:B------:R-:W-:Y:S01]  /*5ec0*/  IMAD.X R169, R16, 0x1, R169, P4 ;  /* 0x0000000110a97824 */ /* 0x000fe200020e06a9 */
[CC--:B------:R-:W-:Y:S01]  /*5ed0*/  IADD3 R162, P6, R216.reuse, R160.reuse, RZ ;  /* 0x000000a0d8a27210 */ /* 0x0c0fe20007fde0ff */
[----:B------:R-:W-:Y:S01]  /*5ee0*/  CS2R R78, SRZ ;  /* 0x00000000004e7805 */ /* 0x000fe2000001ff00 */
[----:B------:R-:W-:Y:S01]  /*5ef0*/  IADD3 R160, P5, R215, R160, RZ ;  /* 0x000000a0d7a07210 */ /* 0x000fe20007fbe0ff */
[----:B------:R-:W-:Y:S01]  /*5f00*/  CS2R R108, SRZ ;  /* 0x00000000006c7805 */ /* 0x000fe2000001ff00 */
[----:B------:R-:W-:Y:S01]  /*5f10*/  SHF.R.S32.HI R157, RZ, 0x1f, R156 ;  /* 0x0000001fff9d7819 */ /* 0x000fe2000001149c */
[--C-:B------:R-:W-:Y:S01]  /*5f20*/  IMAD.X R163, R17, 0x1, R161.reuse, P6 ;  /* 0x0000000111a37824 */ /* 0x100fe200030e06a1 */
[-C--:B------:R-:W-:Y:S01]  /*5f30*/  IADD3 R158, P4, R216, R156.reuse, RZ ;  /* 0x0000009cd89e7210 */ /* 0x080fe20007f9e0ff */
[----:B------:R-:W-:Y:S01]  /*5f40*/  IMAD.X R161, R16, 0x1, R161, P5 ;  /* 0x0000000110a17824 */ /* 0x000fe200028e06a1 */
        /* <DEDUP_REMOVED lines=23> */
[----:B------:R-:W-:Y:S01]  /*60c0*/  CS2R R130, SRZ ;  /* 0x0000000000827805 */ /* 0x000fe2000001ff00 */
[----:B------:R-:W-:Y:S01]  /*60d0*/  IADD3 R140, P4, R215, R145, RZ ;  /* 0x00000091d78c7210 */ /* 0x000fe20007f9e0ff */
[----:B------:R-:W-:Y:S01]  /*60e0*/  IMAD.X R145, R16, 0x1, R3, P6 ;  /* 0x0000000110917824 */ /* 0x000fe200030e0603 */
[----:B------:R-:W-:Y:S01]  /*60f0*/  SHF.R.S32.HI R113, RZ, 0x1f, R197 ;  /* 0x0000001fff717819 */ /* 0x000fe200000114c5 */
[--C-:B------:R-:W-:Y:S01]  /*6100*/  IMAD.X R143, R17, 0x1, R141.reuse, P5 ;  /* 0x00000001118f7824 */ /* 0x100fe200028e068d */
[-C--:B------:R-:W-:Y:S01]  /*6110*/  IADD3 R114, P6, R216, R197.reuse, RZ ;  /* 0x000000c5d8727210 */ /* 0x080fe20007fde0ff */
[----:B------:R-:W-:Y:S01]  /*6120*/  IMAD.X R141, R16, 0x1, R141, P4 ;  /* 0x00000001108d7824 */ /* 0x000fe200020e068d */
[----:B------:R-:W-:Y:S01]  /*6130*/  IADD3 R112, P5, R215, R197, RZ ;  /* 0x000000c5d7707210 */ /* 0x000fe20007fbe0ff */
[----:B------:R-:W-:Y:S01]  /*6140*/  IMAD.MOV.U32 R197, RZ, RZ, 0x3 ;  /* 0x00000003ffc57424 */ /* 0x000fe200078e00ff */
[----:B------:R-:W-:Y:S01]  /*6150*/  SHF.R.S32.HI R97, RZ, 0x1f, R198 ;  /* 0x0000001fff617819 */ /* 0x000fe200000114c6 */
[--C-:B------:R-:W-:Y:S01]  /*6160*/  IMAD.X R115, R17, 0x1, R113.reuse, P6 ;  /* 0x0000000111737824 */ /* 0x100fe200030e0671 */
[-C--:B------:R-:W-:Y:S01]  /*6170*/  IADD3 R98, P4, R216, R198.reuse, RZ ;  /* 0x000000c6d8627210 */ /* 0x080fe20007f9e0ff */
[----:B------:R-:W-:Y:S01]  /*6180*/  IMAD.X R113, R16, 0x1, R113, P5 ;  /* 0x0000000110717824 */ /* 0x000fe200028e0671 */
[----:B------:R-:W-:Y:S01]  /*6190*/  IADD3 R96, P6, R215, R198, RZ ;  /* 0x000000c6d7607210 */ /* 0x000fe20007fde0ff */
[----:B------:R-:W-:Y:S01]  /*61a0*/  IMAD.MOV.U32 R198, RZ, RZ, -0x1 ;  /* 0xffffffffffc67424 */ /* 0x000fe200078e00ff */
[----:B------:R-:W-:Y:S01]  /*61b0*/  SHF.R.S32.HI R85, RZ, 0x1f, R202 ;  /* 0x0000001fff557819 */ /* 0x000fe200000114ca */
[--C-:B------:R-:W-:Y:S01]  /*61c0*/  IMAD.X R99, R17, 0x1, R97.reuse, P4 ;  /* 0x0000000111637824 */ /* 0x100fe200020e0661 */
[-C--:B------:R-:W-:Y:S01]  /*61d0*/  IADD3 R86, P5, R216, R202.reuse, RZ ;  /* 0x000000cad8567210 */ /* 0x080fe20007fbe0ff */
[----:B------:R-:W-:Y:S01]  /*61e0*/  IMAD.X R97, R16, 0x1, R97, P6 ;  /* 0x0000000110617824 */ /* 0x000fe200030e0661 */
[----:B------:R-:W-:Y:S01]  /*61f0*/  IADD3 R59, P4, R215, R202, RZ ;  /* 0x000000cad73b7210 */ /* 0x000fe20007f9e0ff */
[----:B------:R-:W-:Y:S01]  /*6200*/  IMAD.MOV.U32 R202, RZ, RZ, RZ ;  /* 0x000000ffffca7224 */ /* 0x000fe200078e00ff */
        /* <DEDUP_REMOVED lines=11> */
[----:B------:R-:W-:Y:S01]  /*62c0*/  IMAD.SHL.U32 R208, R2, 0x2, RZ ;  /* 0x0000000202d07824 */ /* 0x000fe200078e00ff */
[----:B------:R-:W-:Y:S01]  /*62d0*/  SHF.R.S32.HI R250, RZ, 0x1f, R217 ;  /* 0x0000001ffffa7819 */ /* 0x000fe200000114d9 */
[--C-:B------:R-:W-:Y:S01]  /*62e0*/  IMAD.X R54, R17, 0x1, R246.reuse, P4 ;  /* 0x0000000111367824 */ /* 0x100fe200020e06f6 */
[-C--:B------:R-:W-:Y:S01]  /*62f0*/  IADD3 R31, P5, R216, R217.reuse, RZ ;  /* 0x000000d9d81f7210 */ /* 0x080fe20007fbe0ff */
[----:B------:R-:W-:Y:S01]  /*6300*/  IMAD.X R246, R16, 0x1, R246, P6 ;  /* 0x0000000110f67824 */ /* 0x000fe200030e06f6 */
[----:B------:R-:W-:Y:S01]  /*6310*/  LOP3.LUT R6, R2, 0x1c, RZ, 0xc0, !PT ;  /* 0x0000001c02067812 */ /* 0x000fe200078ec0ff */
[----:B------:R-:W-:Y:S01]  /*6320*/  CS2R R134, SRZ ;  /* 0x0000000000867805 */ /* 0x000fe2000001ff00 */
[----:B------:R-:W-:Y:S01]  /*6330*/  IADD3 R30, P4, R215, R217, RZ ;  /* 0x000000d9d71e7210 */ /* 0x000fe20007f9e0ff */
[----:B------:R-:W-:Y:S01]  /*6340*/  IMAD.X R248, R17, 0x1, R250, P5 ;  /* 0x0000000111f87824 */ /* 0x000fe200028e06fa */
[----:B------:R-:W-:Y:S01]  /*6350*/  SHF.R.S32.HI R3, RZ, 0x1f, R219 ;  /* 0x0000001fff037819 */ /* 0x000fe200000114db */
[----:B------:R-:W-:Y:S01]  /*6360*/  IMAD R15, R5, 0x2, R6 ;  /* 0x00000002050f7824 */ /* 0x000fe200078e0206 */
        /* <DEDUP_REMOVED lines=8> */
[----:B------:R-:W-:Y:S01]  /*63f0*/  SHF.R.S32.HI R18, RZ, 0x1f, R4 ;  /* 0x0000001fff127819 */ /* 0x000fe20000011404 */
[----:B------:R-:W-:Y:S01]  /*6400*/  CS2R R50, SRZ ;  /* 0x0000000000327805 */ /* 0x000fe2000001ff00 */
[----:B------:R-:W-:Y:S01]  /*6410*/  IADD3 R26, P6, R215, R221, RZ ;  /* 0x000000ddd71a7210 */ /* 0x000fe20007fde0ff */
[----:B------:R-:W-:Y:S01]  /*6420*/  IMAD.X R6, R17, 0x1, R5, P4 ;  /* 0x0000000111067824 */ /* 0x000fe200020e0605 */
[----:B------:R-:W-:Y:S01]  /*6430*/  SHF.R.S32.HI R4, RZ, 0x1f, R223 ;  /* 0x0000001fff047819 */ /* 0x000fe200000114df */
[----:B------:R1:W-:Y:S01]  /*6440*/  STL [R1], R3 ;  /* 0x0000000301007387 */ /* 0x0003e20000100800 */
[-C--:B------:R-:W-:Y:S01]  /*6450*/  IADD3 R25, P5, R216, R223.reuse, RZ ;  /* 0x000000dfd8197210 */ /* 0x080fe20007fbe0ff */
[----:B------:R-:W-:Y:S01]  /*6460*/  IMAD.X R5, R16, 0x1, R5, P6 ;  /* 0x0000000110057824 */ /* 0x000fe200030e0605 */
[----:B------:R-:W-:Y:S01]  /*6470*/  IADD3 R24, P4, R215, R223, RZ ;  /* 0x000000dfd7187210 */ /* 0x000fe20007f9e0ff */
[----:B------:R2:W-:Y:S01]  /*6480*/  STL [R1+0x4], R6 ;  /* 0x0000040601007387 */ /* 0x0005e20000100800 */
[-C--:B------:R-:W-:Y:S01]  /*6490*/  IADD3 R23, P6, R216, R225.reuse, RZ ;  /* 0x000000e1d8177210 */ /* 0x080fe20007fde0ff */
[----:B------:R-:W-:Y:S01]  /*64a0*/  CS2R R40, SRZ ;  /* 0x0000000000287805 */ /* 0x000fe2000001ff00 */
[----:B------:R-:W-:Y:S01]  /*64b0*/  SHF.R.S32.HI R14, RZ, 0x1f, R233 ;  /* 0x0000001fff0e7819 */ /* 0x000fe200000114e9 */
[----:B------:R3:W-:Y:S01]  /*64c0*/  STL [R1+0x8], R5 ;  /* 0x0000080501007387 */ /* 0x0007e20000100800 */
[----:B------:R-:W-:Y:S01]  /*64d0*/  SHF.R.S32.HI R12, RZ, 0x1f, R235 ;  /* 0x0000001fff0c7819 */ /* 0x000fe200000114eb */
[----:B------:R-:W-:Y:S01]  /*64e0*/  CS2R R42, SRZ ;  /* 0x00000000002a7805 */ /* 0x000fe2000001ff00 */
[----:B-1----:R-:W-:Y:S01]  /*64f0*/  SHF.R.S32.HI R3, RZ, 0x1f, R225 ;  /* 0x0000001fff037819 */ /* 0x002fe200000114e1 */
[----:B------:R-:W-:Y:S01]  /*6500*/  CS2R R44, SRZ ;  /* 0x00000000002c7805 */ /* 0x000fe2000001ff00 */
[----:B------:R-:W-:Y:S01]  /*6510*/  SHF.R.S32.HI R13, RZ, 0x1f, R249 ;  /* 0x0000001fff0d7819 */ /* 0x000fe200000114f9 */
[--C-:B--2---:R-:W-:Y:S01]  /*6520*/  IMAD.X R6, R17, 0x1, R4.reuse, P5 ;  /* 0x0000000111067824 */ /* 0x104fe200028e0604 */
[----:B------:R-:W-:Y:S01]  /*6530*/  IADD3 R22, P5, R215, R225, RZ ;  /* 0x000000e1d7167210 */ /* 0x000fe20007fbe0ff */
[----:B------:R-:W-:Y:S01]  /*6540*/  IMAD.X R4, R16, 0x1, R4, P4 ;  /* 0x0000000110047824 */ /* 0x000fe200020e0604 */
[-C--:B------:R-:W-:Y:S01]  /*6550*/  IADD3 R21, P4, R216, R227.reuse, RZ ;  /* 0x000000e3d8157210 */ /* 0x080fe20007f9e0ff */
[----:B------:R-:W-:Y:S01]  /*6560*/  CS2R R46, SRZ ;  /* 0x00000000002e7805 */ /* 0x000fe2000001ff00 */
[----:B------:R1:W-:Y:S01]  /*6570*/  STL [R1+0xc], R6 ;  /* 0x00000c0601007387 */ /* 0x0003e20000100800 */
[----:B---3--:R-:W-:Y:S01]  /*6580*/  SHF.R.S32.HI R5, RZ, 0x1f, R227 ;  /* 0x0000001fff057819 */ /* 0x008fe200000114e3 */
[----:B------:R-:W-:Y:S01]  /*6590*/  CS2R R80, SRZ ;  /* 0x0000000000507805 */ /* 0x000fe2000001ff00 */
[----:B------:R-:W-:Y:S01]  /*65a0*/  SHF.L.U64.HI R244, R242, 0x2, R244 ;  /* 0x00000002f2f47819 */ /* 0x000fe200000102f4 */
[----:B------:R2:W-:Y:S01]  /*65b0*/  STL [R1+0x10], R4 ;  /* 0x0000100401007387 */ /* 0x0005e20000100800 */
[----:B------:R-:W-:Y:S01]  /*65c0*/  CS2R R82, SRZ ;  /* 0x0000000000527805 */ /* 0x000fe2000001ff00 */
[----:B------:R-:W-:Y:S01]  /*65d0*/  CS2R R92, SRZ ;  /* 0x00000000005c7805 */ /* 0x000fe2000001ff00 */
[----:B------:R-:W-:Y:S01]  /*65e0*/  CS2R R94, SRZ ;  /* 0x00000000005e7805 */ /* 0x000fe2000001ff00 */
[----:B------:R-:W-:Y:S01]  /*65f0*/  CS2R R100, SRZ ;  /* 0x0000000000647805 */ /* 0x000fe2000001ff00 */
[----:B------:R-:W-:Y:S01]  /*6600*/  CS2R R102, SRZ ;  /* 0x0000000000667805 */ /* 0x000fe2000001ff00 */
[--C-:B-1----:R-:W-:Y:S01]  /*6610*/  IMAD.X R6, R17, 0x1, R3.reuse, P6 ;  /* 0x0000000111067824 */ /* 0x102fe200030e0603 */
[----:B------:R-:W-:Y:S01]  /*6620*/  IADD3 R20, P6, R215, R227, RZ ;  /* 0x000000e3d7147210 */ /* 0x000fe20007fde0ff */
[----:B------:R-:W-:Y:S01]  /*6630*/  IMAD.X R3, R16, 0x1, R3, P5 ;  /* 0x0000000110037824 */ /* 0x000fe200028e0603 */
[-C--:B------:R-:W-:Y:S01]  /*6640*/  IADD3 R11, P5, R216, R229.reuse, RZ ;  /* 0x000000e5d80b7210 */ /* 0x080fe20007fbe0ff */
[----:B------:R-:W-:Y:S01]  /*6650*/  CS2R R136, SRZ ;  /* 0x0000000000887805 */ /* 0x000fe2000001ff00 */
[----:B------:R1:W-:Y:S01]  /*6660*/  STL [R1+0x14], R6 ;  /* 0x0000140601007387 */ /* 0x0003e20000100800 */
[----:B--2---:R-:W-:Y:S01]  /*6670*/  SHF.R.S32.HI R4, RZ, 0x1f, R229 ;  /* 0x0000001fff047819 */ /* 0x004fe200000114e5 */
[----:B------:R-:W-:Y:S01]  /*6680*/  CS2R R138, SRZ ;  /* 0x00000000008a7805 */ /* 0x000fe2000001ff00 */
[----:B------:R-:W-:Y:S01]  /*6690*/  CS2R R120, SRZ ;  /* 0x0000000000787805 */ /* 0x000fe2000001ff00 */
[----:B------:R2:W-:Y:S01]  /*66a0*/  STL [R1+0x18], R3 ;  /* 0x0000180301007387 */ /* 0x0005e20000100800 */
[----:B------:R-:W-:Y:S01]  /*66b0*/  CS2R R122, SRZ ;  /* 0x00000000007a7805 */ /* 0x000fe2000001ff00 */
[----:B------:R-:W-:Y:S01]  /*66c0*/  CS2R R180, SRZ ;  /* 0x0000000000b47805 */ /* 0x000fe2000001ff00 */
[----:B-1----:R-:W-:Y:S01]  /*66d0*/  IMAD.X R6, R17, 0x1, R5, P4 ;  /* 0x0000000111067824 */ /* 0x002fe200020e0605 */
[----:B------:R-:W-:-:S02]  /*66e0*/  IADD3 R10, P4, R215, R229, RZ ;  /* 0x000000e5d70a7210 */ /* 0x000fc40007f9e0ff */
[----:B--2---:R-:W-:Y:S02]  /*66f0*/  SHF.R.S32.HI R3, RZ, 0x1f, R231 ;  /* 0x0000001fff037819 */ /* 0x004fe400000114e7 */
[----:B------:R1:W-:Y:S02]  /*6700*/  STL [R1+0x1c], R6 ;  /* 0x00001c0601007387 */ /* 0x0003e40000100800 */
[----:B-1----:R-:W-:Y:S01]  /*6710*/  IMAD.X R6, R16, 0x1, R5, P6 ;  /* 0x0000000110067824 */ /* 0x002fe200030e0605 */
[-C--:B------:R-:W-:Y:S01]  /*6720*/  IADD3 R9, P6, R216, R231.reuse, RZ ;  /* 0x000000e7d8097210 */ /* 0x080fe20007fde0ff */
[--C-:B------:R-:W-:Y:S01]  /*6730*/  IMAD.X R5, R17, 0x1, R4.reuse, P5 ;  /* 0x0000000111057824 */ /* 0x100fe200028e0604 */
[----:B------:R-:W-:Y:S02]  /*6740*/  IADD3 R8, P5, R215, R231, RZ ;  /* 0x000000e7d7087210 */ /* 0x000fe40007fbe0ff */
[----:B------:R-:W-:Y:S04]  /*6750*/  STL [R1+0x20], R6 ;  /* 0x0000200601007387 */ /* 0x000fe80000100800 */
[----:B------:R1:W-:Y:S02]  /*6760*/  STL [R1+0x24], R5 ;  /* 0x0000240501007387 */ /* 0x0003e40000100800 */
[----:B-1----:R-:W-:Y:S01]  /*6770*/  IMAD.X R5, R16, 0x1, R4, P4 ;  /* 0x0000000110057824 */ /* 0x002fe200020e0604 */
[----:B------:R-:W-:Y:S01]  /*6780*/  IADD3 R6, P4, R216, R233, RZ ;  /* 0x000000e9d8067210 */ /* 0x000fe20007f9e0ff */
[----:B------:R-:W-:-:S02]  /*6790*/  IMAD.X R4, R17, 0x1, R3, P6 ;  /* 0x0000000111047824 */ /* 0x000fc400030e0603 */
[----:B------:R-:W-:Y:S01]  /*67a0*/  IMAD.X R3, R16, 0x1, R3, P5 ;  /* 0x0000000110037824 */ /* 0x000fe200028e0603 */
[----:B------:R1:W-:Y:S01]  /*67b0*/  STL [R1+0x28], R5 ;  /* 0x0000280501007387 */ /* 0x0003e20000100800 */
[----:B------:R-:W-:-:S03]  /*67c0*/  IMAD.X R19, R17, 0x1, R14, P4 ;  /* 0x0000000111137824 */ /* 0x000fc600020e060e */
[----:B------:R2:W-:Y:S04]  /*67d0*/  STL [R1+0x2c], R4 ;  /* 0x00002c0401007387 */ /* 0x0005e80000100800 */
[----:B------:R3:W-:Y:S01]  /*67e0*/  STL [R1+0x1e0], R3 ;  /* 0x0001e00301007387 */ /* 0x0007e20000100800 */
[----:B-1----:R-:W-:-:S03]  /*67f0*/  IADD3 R5, P6, R215, R233, RZ ;  /* 0x000000e9d7057210 */ /* 0x002fc60007fde0ff */
[----:B------:R1:W-:Y:S01]  /*6800*/  STL [R1+0x1e4], R19 ;  /* 0x0001e41301007387 */ /* 0x0003e20000100800 */
[----:B--2---:R-:W-:Y:S01]  /*6810*/  IADD3 R4, P5, R216, R235, RZ ;  /* 0x000000ebd8047210 */ /* 0x004fe20007fbe0ff */
[----:B------:R-:W-:Y:S01]  /*6820*/  IMAD.X R14, R16, 0x1, R14, P6 ;  /* 0x00000001100e7824 */ /* 0x000fe200030e060e */
[----:B------:R-:W-:Y:S02]  /*6830*/  IADD3 R251, P6, R216, R249, RZ ;  /* 0x000000f9d8fb7210 */ /* 0x000fe40007fde0ff */
[----:B---3--:R-:W-:Y:S02]  /*6840*/  IADD3 R3, P4, R215, R235, RZ ;  /* 0x000000ebd7037210 */ /* 0x008fe40007f9e0ff */
[----:B------:R2:W-:Y:S01]  /*6850*/  STL [R1+0x1ec], R14 ;  /* 0x0001ec0e01007387 */ /* 0x0005e20000100800 */
[--C-:B-1----:R-:W-:Y:S01]  /*6860*/  IMAD.X R19, R17, 0x1, R12.reuse, P5 ;  /* 0x0000000111137824 */ /* 0x102fe200028e060c */
[----:B------:R-:W-:Y:S01]  /*6870*/  IADD3 R249, P5, R215, R249, RZ ;  /* 0x000000f9d7f97210 */ /* 0x000fe20007fbe0ff */
[----:B------:R-:W-:Y:S01]  /*6880*/  IMAD.X R12, R16, 0x1, R12, P4 ;  /* 0x00000001100c7824 */ /* 0x000fe200020e060c */
[----:B------:R-:W-:-:S02]  /*6890*/  IADD3 R247, P4, R216, R245, RZ ;  /* 0x000000f5d8f77210 */ /* 0x000fc40007f9e0ff */
[----:B------:R1:W-:Y:S01]  /*68a0*/  STL [R1+0x1f0], R19 ;  /* 0x0001f01301007387 */ /* 0x0003e20000100800 */
[----:B--2---:R-:W-:-:S03]  /*68b0*/  SHF.R.S32.HI R14, RZ, 0x1f, R245 ;  /* 0x0000001fff0e7819 */ /* 0x004fc600000114f5 */
[----:B------:R2:W-:Y:S01]  /*68c0*/  STL [R1+0x1f4], R12 ;  /* 0x0001f40c01007387 */ /* 0x0005e20000100800 */
[--C-:B-1----:R-:W-:Y:S01]  /*68d0*/  IMAD.X R19, R17, 0x1, R13.reuse, P6 ;  /* 0x0000000111137824 */ /* 0x102fe200030e060d */
[----:B------:R-:W-:Y:S01]  /*68e0*/  IADD3 R245, P6, R215, R245, RZ ;  /* 0x000000f5d7f57210 */ /* 0x000fe20007fde0ff */
[----:B------:R-:W-:Y:S01]  /*68f0*/  IMAD.X R13, R16, 0x1, R13, P5 ;  /* 0x00000001100d7824 */ /* 0x000fe200028e060d */
[----:B------:R-:W-:Y:S02]  /*6900*/  IADD3 R243, P5, R216, R241, RZ ;  /* 0x000000f1d8f37210 */ /* 0x000fe40007fbe0ff */
[----:B------:R1:W-:Y:S01]  /*6910*/  STL [R1+0x1f8], R19 ;  /* 0x0001f81301007387 */ /* 0x0003e20000100800 */
[----:B--2---:R-:W-:-:S03]  /*6920*/  SHF.R.S32.HI R12, RZ, 0x1f, R241 ;  /* 0x0000001fff0c7819 */ /* 0x004fc600000114f1 */
[----:B------:R2:W-:Y:S02]  /*6930*/  STL [R1+0x1fc], R13 ;  /* 0x0001fc0d01007387 */ /* 0x0005e40000100800 */
[C---:B------:R-:W-:Y:S02]  /*6940*/  IMAD.X R32, R17.reuse, 0x1, R12, P5 ;  /* 0x0000000111207824 */ /* 0x040fe400028e060c */
[--C-:B-1----:R-:W-:Y:S01]  /*6950*/  IMAD.X R19, R17, 0x1, R14.reuse, P4 ;  /* 0x0000000111137824 */ /* 0x102fe200020e060e */
[C---:B------:R-:W-:Y:S01]  /*6960*/  IADD3 R241, P4, R215.reuse, R241, RZ ;  /* 0x000000f1d7f17210 */ /* 0x040fe20007f9e0ff */
[----:B------:R-:W-:Y:S01]  /*6970*/  IMAD.X R14, R16, 0x1, R14, P6 ;  /* 0x00000001100e7824 */ /* 0x000fe200030e060e */
[-C--:B------:R-:W-:Y:S02]  /*6980*/  IADD3 R239, P6, R216, R237.reuse, RZ ;  /* 0x000000edd8ef7210 */ /* 0x080fe40007fde0ff */
[----:B------:R1:W-:Y:S01]  /*6990*/  STL [R1+0x200], R19 ;  /* 0x0002001301007387 */ /* 0x0003e20000100800 */
[----:B--2---:R-:W-:Y:S01]  /*69a0*/  SHF.R.S32.HI R13, RZ, 0x1f, R237 ;  /* 0x0000001fff0d7819 */ /* 0x004fe200000114ed */
[----:B------:R-:W-:Y:S01]  /*69b0*/  IMAD.X R12, R16, 0x1, R12, P4 ;  /* 0x00000001100c7824 */ /* 0x000fe200020e060c */
[----:B------:R-:W-:Y:S01]  /*69c0*/  IADD3 R237, P5, R215, R237, RZ ;  /* 0x000000edd7ed7210 */ /* 0x000fe20007fbe0ff */
[----:B------:R-:W-:Y:S02]  /*69d0*/  STL [R1+0x204], R14 ;  /* 0x0002040e01007387 */ /* 0x000fe40000100800 */
[----:B------:R-:W-:-:S02]  /*69e0*/  IMAD.X R214, R17, 0x1, R13, P6 ;  /* 0x0000000111d67824 */ /* 0x000fc400030e060d */
[----:B------:R2:W-:Y:S01]  /*69f0*/  STL [R1+0x208], R32 ;  /* 0x0002082001007387 */ /* 0x0005e20000100800 */
[----:B------:R-:W-:Y:S01]  /*6a00*/  IMAD.X R213, R16, 0x1, R13, P5 ;  /* 0x0000000110d57824 */ /* 0x000fe200028e060d */
[----:B------:R-:W-:Y:S01]  /*6a10*/  IADD3 R231, P5, R216, R84, RZ ;  /* 0x00000054d8e77210 */ /* 0x000fe20007fbe0ff */
[----:B-1----:R-:W-:Y:S01]  /*6a20*/  IMAD.MOV.U32 R19, RZ, RZ, c[0x0][0x188] ;  /* 0x00006200ff137624 */ /* 0x002fe200078e00ff */
[----:B------:R1:W-:Y:S03]  /*6a30*/  STL [R1+0x20c], R12 ;  /* 0x00020c0c01007387 */ /* 0x0003e60000100800 */
[----:B------:R-:W-:Y:S01]  /*6a40*/  IMAD R19, R19, 0x5, RZ ;  /* 0x0000000513137824 */ /* 0x000fe200078e02ff */
[----:B--2---:R-:W-:-:S04]  /*6a50*/  CS2R R32, SRZ ;  /* 0x0000000000207805 */ /* 0x004fc8000001ff00 */
[----:B------:R-:W-:Y:S02]  /*6a60*/  SHF.R.S32.HI R14, RZ, 0x1f, R19 ;  /* 0x0000001fff0e7819 */ /* 0x000fe40000011413 */
[-C--:B------:R-:W-:Y:S02]  /*6a70*/  IADD3 R235, P4, R216, R19.reuse, RZ ;  /* 0x00000013d8eb7210 */ /* 0x080fe40007f9e0ff */
[----:B------:R-:W-:Y:S01]  /*6a80*/  IADD3 R233, P6, R215, R19, RZ ;  /* 0x00000013d7e97210 */ /* 0x000fe20007fde0ff */
[----:B------:R-:W-:Y:S01]  /*6a90*/  IMAD.MOV.U32 R19, RZ, RZ, c[0x0][0x188] ;  /* 0x00006200ff137624 */ /* 0x000fe200078e00ff */
[----:B-1----:R-:W-:Y:S01]  /*6aa0*/  SHF.R.S32.HI R12, RZ, 0x1f, R84 ;  /* 0x0000001fff0c7819 */ /* 0x002fe20000011454 */
[--C-:B------:R-:W-:Y:S01]  /*6ab0*/  IMAD.X R212, R17, 0x1, R14.reuse, P4 ;  /* 0x0000000111d47824 */ /* 0x100fe200020e060e */
[----:B------:R-:W-:Y:S01]  /*6ac0*/  IADD3 R229, P4, R215, R84, RZ ;  /* 0x00000054d7e57210 */ /* 0x000fe20007f9e0ff */
[----:B------:R-:W-:Y:S02]  /*6ad0*/  IMAD R19, R19, 0x3, RZ ;  /* 0x0000000313137824 */ /* 0x000fe400078e02ff */
[----:B------:R-:W-:Y:S01]  /*6ae0*/  IMAD.X R211, R16, 0x1, R14, P6 ;  /* 0x0000000110d37824 */ /* 0x000fe200030e060e */
[----:B------:R-:W-:Y:S01]  /*6af0*/  LOP3.LUT R14, R2, 0x7, RZ, 0xc0, !PT ;  /* 0x00000007020e7812 */ /* 0x000fe200078ec0ff */
[--C-:B------:R-:W-:Y:S01]  /*6b00*/  IMAD.X R210, R17, 0x1, R12.reuse, P5 ;  /* 0x0000000111d27824 */ /* 0x100fe200028e060c */
[----:B------:R-:W-:Y:S01]  /*6b10*/  SHF.R.S32.HI R13, RZ, 0x1f, R19 ;  /* 0x0000001fff0d7819 */ /* 0x000fe20000011413 */
[----:B------:R-:W-:Y:S01]  /*6b20*/  IMAD.MOV.U32 R84, RZ, RZ, c[0x0][0x188] ;  /* 0x00006200ff547624 */ /* 0x000fe200078e00ff */
[-C--:B------:R-:W-:Y:S01]  /*6b30*/  IADD3 R227, P6, R216, R19.reuse, RZ ;  /* 0x00000013d8e37210 */ /* 0x080fe20007fde0ff */
[----:B------:R-:W-:Y:S01]  /*6b40*/  IMAD.X R209, R16, 0x1, R12, P4 ;  /* 0x0000000110d17824 */ /* 0x000fe200020e060c */
[----:B------:R-:W-:Y:S01]  /*6b50*/  IADD3 R225, P5, R215, R19, RZ ;  /* 0x00000013d7e17210 */ /* 0x000fe20007fbe0ff */
[----:B------:R-:W-:Y:S01]  /*6b60*/  IMAD.SHL.U32 R84, R84, 0x2, RZ ;  /* 0x0000000254547824 */ /* 0x000fe200078e00ff */
[----:B------:R-:W-:Y:S01]  /*6b70*/  LOP3.LUT R12, R2, 0x3, RZ, 0xc0, !PT ;  /* 0x00000003020c7812 */ /* 0x000fe200078ec0ff */
[----:B------:R-:W-:-:S02]  /*6b80*/  IMAD.X R205, R17, 0x1, R13, P6 ;  /* 0x0000000111cd7824 */ /* 0x000fc400030e060d */
[----:B------:R-:W-:Y:S01]  /*6b90*/  IMAD.X R203, R16, 0x1, R13, P5 ;  /* 0x0000000110cb7824 */ /* 0x000fe200028e060d */
[----:B------:R-:W-:Y:S01]  /*6ba0*/  SHF.R.S32.HI R13, RZ, 0x1f, R0 ;  /* 0x0000001fff0d7819 */ /* 0x000fe20000011400 */
[----:B------:R-:W-:Y:S01]  /*6bb0*/  IMAD R12, R12, 0x420, RZ ;  /* 0x000004200c0c7824 */ /* 0x000fe200078e02ff */
[----:B------:R-:W-:Y:S01]  /*6bc0*/  SHF.R.S32.HI R19, RZ, 0x1f, R84 ;  /* 0x0000001fff137819 */ /* 0x000fe20000011454 */
[----:B------:R-:W-:Y:S01]  /*6bd0*/  IMAD.MOV.U32 R2, RZ, RZ, R7 ;  /* 0x000000ffff027224 */ /* 0x000fe200078e0007 */
[----:B------:R-:W-:Y:S02]  /*6be0*/  LEA.HI R0, R13, R0, RZ, 0x5 ;  /* 0x000000000d007211 */ /* 0x000fe400078f28ff */
[CC--:B------:R-:W-:Y:S02]  /*6bf0*/  IADD3 R223, P4, R216.reuse, R84.reuse, RZ ;  /* 0x00000054d8df7210 */ /* 0x0c0fe40007f9e0ff */
[----:B------:R-:W-:Y:S01]  /*6c00*/  IADD3 R221, P6, R215, R84, RZ ;  /* 0x00000054d7dd7210 */ /* 0x000fe20007fde0ff */
[----:B------:R-:W-:Y:S01]  /*6c10*/  STL [R1+0x1e8], R0 ;  /* 0x0001e80001007387 */ /* 0x000fe20000100800 */
[----:B------:R-:W-:Y:S01]  /*6c20*/  IADD3 R219, P5, R216, c[0x0][0x188], RZ ;  /* 0x00006200d8db7a10 */ /* 0x000fe20007fbe0ff */
[--C-:B------:R-:W-:Y:S01]  /*6c30*/  IMAD.X R201, R17, 0x1, R19.reuse, P4 ;  /* 0x0000000111c97824 */ /* 0x100fe200020e0613 */
[----:B------:R-:W-:Y:S01]  /*6c40*/  IADD3 R217, P4, R215, c[0x0][0x188], RZ ;  /* 0x00006200d7d97a10 */ /* 0x000fe20007f9e0ff */
[----:B------:R1:W-:Y:S01]  /*6c50*/  STL [R1+0x1dc], R244 ;  /* 0x0001dcf401007387 */ /* 0x0003e20000100800 */
[----:B------:R-:W-:Y:S01]  /*6c60*/  IMAD.X R200, R16, 0x1, R19, P6 ;  /* 0x0000000110c87824 */ /* 0x000fe200030e0613 */
[----:B------:R-:W-:Y:S01]  /*6c70*/  SHF.L.U64.HI R216, R216, 0x2, R17 ;  /* 0x00000002d8d87819 */ /* 0x000fe20000010211 */
[--C-:B------:R-:W-:Y:S01]  /*6c80*/  IMAD.X R199, R17, 0x1, R18.reuse, P5 ;  /* 0x0000000111c77824 */ /* 0x100fe200028e0612 */
[----:B------:R-:W-:Y:S01]  /*6c90*/  LOP3.LUT R206, R12, R15, RZ, 0x3c, !PT ;  /* 0x0000000f0cce7212 */ /* 0x000fe200078e3cff */
[----:B------:R-:W-:Y:S01]  /*6ca0*/  IMAD.X R204, R16, 0x1, R18, P4 ;  /* 0x0000000110cc7824 */ /* 0x000fe200020e0612 */
[----:B------:R-:W-:Y:S01]  /*6cb0*/  LEA R7, P4, R183, c[0x0][0x168], 0x4 ;  /* 0x00005a00b7077a11 */ /* 0x000fe200078820ff */
[----:B------:R-:W-:Y:S01]  /*6cc0*/  IMAD.MOV.U32 R84, RZ, RZ, c[0x0][0x188] ;  /* 0x00006200ff547624 */ /* 0x000fe200078e00ff */
[----:B------:R-:W-:Y:S01]  /*6cd0*/  SHF.L.U64.HI R215, R215, 0x2, R16 ;  /* 0x00000002d7d77819 */ /* 0x000fe20000010210 */
[----:B------:R-:W-:Y:S01]  /*6ce0*/  IMAD R17, R14, 0x90, RZ ;  /* 0x000000900e117824 */ /* 0x000fe200078e02ff */
[----:B------:R-:W-:Y:S01]  /*6cf0*/  CS2R R182, SRZ ;  /* 0x0000000000b67805 */ /* 0x000fe2000001ff00 */
[----:B-1----:R-:W-:Y:S01]  /*6d00*/  IMAD.SHL.U32 R244, R242, 0x4, RZ ;  /* 0x00000004f2f47824 */ /* 0x002fe200078e00ff */
[C---:B------:R-:W-:Y:S01]  /*6d10*/  SHF.L.U64.HI R242, R238.reuse, 0x2, R240 ;  /* 0x00000002eef27819 */ /* 0x040fe200000102f0 */
[----:B------:R-:W-:Y:S01]  /*6d20*/  IMAD.SHL.U32 R240, R238, 0x4, RZ ;  /* 0x00000004eef07824 */ /* 0x000fe200078e00ff */
[C---:B------:R-:W-:Y:S01]  /*6d30*/  SHF.L.U64.HI R238, R234.reuse, 0x2, R236 ;  /* 0x00000002eaee7819 */ /* 0x040fe200000102ec */
[----:B------:R-:W-:Y:S01]  /*6d40*/  IMAD.SHL.U32 R236, R234, 0x4, RZ ;  /* 0x00000004eaec7824 */ /* 0x000fe200078e00ff */
[----:B------:R-:W-:Y:S01]  /*6d50*/  STL [R1+0x1d8], R244 ;  /* 0x0001d8f401007387 */ /* 0x000fe20000100800 */
[C---:B------:R-:W-:Y:S01]  /*6d60*/  SHF.L.U64.HI R234, R230.reuse, 0x2, R232 ;  /* 0x00000002e6ea7819 */ /* 0x040fe200000102e8 */
[----:B------:R-:W-:Y:S01]  /*6d70*/  IMAD.SHL.U32 R232, R230, 0x4, RZ ;  /* 0x00000004e6e87824 */ /* 0x000fe200078e00ff */
[C---:B------:R-:W-:Y:S01]  /*6d80*/  SHF.L.U64.HI R230, R226.reuse, 0x2, R228 ;  /* 0x00000002e2e67819 */ /* 0x040fe200000102e4 */
[----:B------:R-:W-:Y:S01]  /*6d90*/  STL [R1+0x1d4], R242 ;  /* 0x0001d4f201007387 */ /* 0x000fe20000100800 */
        /* <DEDUP_REMOVED lines=67> */
[----:B------:R1:W-:Y:S01]  /*71d0*/  STL [R1+0x190], R193 ;  /* 0x000190c101007387 */ /* 0x0003e20000100800 */
[C---:B------:R-:W-:Y:S01]  /*71e0*/  SHF.L.U64.HI R140, R114.reuse, 0x2, R115 ;  /* 0x00000002728c7819 */ /* 0x040fe20000010273 */
[----:B------:R-:W-:Y:S01]  /*71f0*/  IMAD.SHL.U32 R115, R114, 0x4, RZ ;  /* 0x0000000472737824 */ /* 0x000fe200078e00ff */
[C---:B------:R-:W-:Y:S01]  /*7200*/  SHF.L.U64.HI R114, R112.reuse, 0x2, R113 ;  /* 0x0000000270727819 */ /* 0x040fe20000010271 */
[----:B------:R-:W-:Y:S01]  /*7210*/  STL [R1+0x18c], R192 ;  /* 0x00018cc001007387 */ /* 0x000fe20000100800 */
[----:B------:R-:W-:Y:S01]  /*7220*/  IMAD.SHL.U32 R113, R112, 0x4, RZ ;  /* 0x0000000470717824 */ /* 0x000fe200078e00ff */
[----:B------:R-:W-:Y:S01]  /*7230*/  LOP3.LUT R208, R17, 0x30, R208, 0x78, !PT ;  /* 0x0000003011d07812 */ /* 0x000fe200078e78d0 */
[----:B------:R-:W-:Y:S01]  /*7240*/  IMAD.SHL.U32 R84, R84, 0x20, RZ ;  /* 0x0000002054547824 */ /* 0x000fe200078e00ff */
[----:B------:R-:W-:Y:S01]  /*7250*/  STL [R1+0x188], R191 ;  /* 0x000188bf01007387 */ /* 0x000fe20000100800 */
[----:B------:R-:W-:Y:S01]  /*7260*/  SHF.L.U64.HI R112, R98, 0x2, R99 ;  /* 0x0000000262707819 */ /* 0x000fe20000010263 */
[----:B-1----:R-:W-:Y:S01]  /*7270*/  IMAD.MOV.U32 R193, RZ, RZ, c[0x0][0x18c] ;  /* 0x00006300ffc17624 */ /* 0x002fe200078e00ff */
[----:B------:R-:W-:Y:S01]  /*7280*/  CS2R R16, SRZ ;  /* 0x0000000000107805 */ /* 0x000fe2000001ff00 */
[----:B------:R-:W-:Y:S01]  /*7290*/  STL [R1+0x184], R190 ;  /* 0x000184be01007387 */ /* 0x000fe20000100800 */
[----:B------:R-:W-:Y:S01]  /*72a0*/  IMAD.MOV.U32 R195, RZ, RZ, c[0x0][0x188] ;  /* 0x00006200ffc37624 */ /* 0x000fe200078e00ff */
[----:B------:R-:W-:Y:S01]  /*72b0*/  LEA R0, P5, R84, c[0x0][0x160], 0x4 ;  /* 0x0000580054007a11 */ /* 0x000fe200078a20ff */
[----:B------:R-:W-:Y:S01]  /*72c0*/  CS2R R18, SRZ ;  /* 0x0000000000127805 */ /* 0x000fe2000001ff00 */
[----:B------:R-:W-:Y:S01]  /*72d0*/  STL [R1+0x180], R189 ;  /* 0x000180bd01007387 */ /* 0x000fe20000100800 */
[----:B------:R-:W-:Y:S01]  /*72e0*/  CS2R R12, SRZ ;  /* 0x00000000000c7805 */ /* 0x000fe2000001ff00 */
[----:B------:R-:W-:-:S02]  /*72f0*/  CS2R R14, SRZ ;  /* 0x00000000000e7805 */ /* 0x000fc4000001ff00 */
[----:B------:R-:W-:Y:S04]  /*7300*/  STL [R1+0x17c], R188 ;  /* 0x00017cbc01007387 */ /* 0x000fe80000100800 */
        /* <DEDUP_REMOVED lines=35> */
[----:B------:R-:W-:Y:S01]  /*7540*/  STL [R1+0xec], R140 ;  /* 0x0000ec8c01007387 */ /* 0x000fe20000100800 */
[----:B------:R-:W-:-:S03]  /*7550*/  IMAD.SHL.U32 R99, R98, 0x4, RZ ;  /* 0x0000000462637824 */ /* 0x000fc600078e00ff */
[----:B------:R-:W-:Y:S01]  /*7560*/  STL [R1+0xe8], R115 ;  /* 0x0000e87301007387 */ /* 0x000fe20000100800 */
[----:B------:R-:W-:-:S03]  /*7570*/  SHF.L.U64.HI R98, R96, 0x2, R97 ;  /* 0x0000000260627819 */ /* 0x000fc60000010261 */
[----:B------:R-:W2:Y:S01]  /*7580*/  LDL.LU R230, [R1] ;  /* 0x0000000001e67983 */ /* 0x000ea20000300800 */
[----:B------:R-:W-:-:S03]  /*7590*/  IMAD.SHL.U32 R97, R96, 0x4, RZ ;  /* 0x0000000460617824 */ /* 0x000fc600078e00ff */
[----:B------:R-:W-:Y:S04]  /*75a0*/  STL [R1+0xe4], R114 ;  /* 0x0000e47201007387 */ /* 0x000fe80000100800 */
[----:B------:R-:W-:Y:S01]  /*75b0*/  STL [R1+0xe0], R113 ;  /* 0x0000e07101007387 */ /* 0x000fe20000100800 */
[----:B------:R-:W-:-:S03]  /*75c0*/  SHF.L.U64.HI R96, R86, 0x2, R87 ;  /* 0x0000000256607819 */ /* 0x000fc60000010257 */
[----:B------:R-:W-:Y:S01]  /*75d0*/  STL [R1+0xdc], R112 ;  /* 0x0000dc7001007387 */ /* 0x000fe20000100800 */
[----:B------:R-:W-:-:S03]  /*75e0*/  IMAD.SHL.U32 R87, R86, 0x4, RZ ;  /* 0x0000000456577824 */ /* 0x000fc600078e00ff */
[----:B------:R-:W3:Y:S01]  /*75f0*/  LDL.LU R232, [R1+0x4] ;  /* 0x0000040001e87983 */ /* 0x000ee20000300800 */
[----:B------:R-:W-:-:S03]  /*7600*/  SHF.L.U64.HI R86, R59, 0x2, R85 ;  /* 0x000000023b567819 */ /* 0x000fc60000010255 */
[----:B------:R-:W-:Y:S04]  /*7610*/  STL [R1+0xd8], R99 ;  /* 0x0000d86301007387 */ /* 0x000fe80000100800 */
[----:B------:R-:W-:Y:S01]  /*7620*/  STL [R1+0xd4], R98 ;  /* 0x0000d46201007387 */ /* 0x000fe20000100800 */
[----:B------:R-:W-:-:S03]  /*7630*/  IMAD.SHL.U32 R85, R59, 0x4, RZ ;  /* 0x000000043b557824 */ /* 0x000fc600078e00ff */
[----:B------:R-:W-:Y:S01]  /*7640*/  STL [R1+0xd0], R97 ;  /* 0x0000d06101007387 */ /* 0x000fe20000100800 */
[----:B------:R-:W-:-:S03]  /*7650*/  SHF.L.U64.HI R59, R57, 0x2, R58 ;  /* 0x00000002393b7819 */ /* 0x000fc6000001023a */
[----:B------:R-:W4:Y:S01]  /*7660*/  LDL.LU R234, [R1+0x8] ;  /* 0x0000080001ea7983 */ /* 0x000f220000300800 */
[----:B------:R-:W-:-:S03]  /*7670*/  IMAD.SHL.U32 R58, R57, 0x4, RZ ;  /* 0x00000004393a7824 */ /* 0x000fc600078e00ff */
[----:B------:R-:W-:Y:S04]  /*7680*/  STL [R1+0xcc], R96 ;  /* 0x0000cc6001007387 */ /* 0x000fe80000100800 */
[----:B------:R-:W-:Y:S01]  /*7690*/  STL [R1+0xc8], R87 ;  /* 0x0000c85701007387 */ /* 0x000fe20000100800 */
[----:B------:R-:W-:-:S03]  /*76a0*/  SHF.L.U64.HI R57, R55, 0x2, R56 ;  /* 0x0000000237397819 */ /* 0x000fc60000010238 */
[----:B------:R-:W-:Y:S01]  /*76b0*/  STL [R1+0xc4], R86 ;  /* 0x0000c45601007387 */ /* 0x000fe20000100800 */
[----:B------:R-:W-:-:S03]  /*76c0*/  IMAD.SHL.U32 R56, R55, 0x4, RZ ;  /* 0x0000000437387824 */ /* 0x000fc600078e00ff */
[----:B------:R-:W4:Y:S01]  /*76d0*/  LDL.LU R236, [R1+0xc] ;  /* 0x00000c0001ec7983 */ /* 0x000f220000300800 */
[----:B------:R-:W-:-:S03]  /*76e0*/  SHF.L.U64.HI R55, R53, 0x2, R54 ;  /* 0x0000000235377819 */ /* 0x000fc60000010236 */
[----:B------:R-:W-:Y:S04]  /*76f0*/  STL [R1+0xc0], R85 ;  /* 0x0000c05501007387 */ /* 0x000fe80000100800 */
[----:B------:R-:W-:Y:S04]  /*7700*/  STL [R1+0xbc], R59 ;  /* 0x0000bc3b01007387 */ /* 0x000fe80000100800 */
[----:B------:R-:W-:Y:S04]  /*7710*/  STL [R1+0xb8], R58 ;  /* 0x0000b83a01007387 */ /* 0x000fe80000100800 */
[----:B------:R-:W4:Y:S01]  /*7720*/  LDL.LU R238, [R1+0x10] ;  /* 0x0000100001ee7983 */ /* 0x000f220000300800 */
[----:B------:R-:W-:Y:S01]  /*7730*/  IMAD.SHL.U32 R53, R53, 0x4, RZ ;  /* 0x0000000435357824 */ /* 0x000fe200078e00ff */
[----:B------:R-:W-:-:S02]  /*7740*/  SHF.L.U64.HI R54, R52, 0x2, R246 ;  /* 0x0000000234367819 */ /* 0x000fc400000102f6 */
[----:B------:R-:W-:Y:S04]  /*7750*/  STL [R1+0xb4], R57 ;  /* 0x0000b43901007387 */ /* 0x000fe80000100800 */
[----:B------:R-:W-:Y:S04]  /*7760*/  STL [R1+0xb0], R56 ;  /* 0x0000b03801007387 */ /* 0x000fe80000100800 */
[----:B------:R-:W-:Y:S04]  /*7770*/  STL [R1+0xac], R55 ;  /* 0x0000ac3701007387 */ /* 0x000fe80000100800 */
[----:B------:R-:W4:Y:S04]  /*7780*/  LDL.LU R240, [R1+0x14] ;  /* 0x0000140001f07983 */ /* 0x000f280000300800 */
[----:B------:R1:W-:Y:S04]  /*7790*/  STL [R1+0xa8], R53 ;  /* 0x0000a83501007387 */ /* 0x0003e80000100800 */
[----:B------:R-:W-:Y:S01]  /*77a0*/  STL [R1+0xa4], R54 ;  /* 0x0000a43601007387 */ /* 0x000fe20000100800 */
[----:B-1----:R-:W-:Y:S01]  /*77b0*/  IMAD.SHL.U32 R53, R52, 0x4, RZ ;  /* 0x0000000434357824 */ /* 0x002fe200078e00ff */
[C---:B------:R-:W-:Y:S01]  /*77c0*/  SHF.L.U64.HI R52, R31.reuse, 0x2, R248 ;  /* 0x000000021f347819 */ /* 0x040fe200000102f8 */
[----:B------:R-:W-:-:S03]  /*77d0*/  IMAD.SHL.U32 R31, R31, 0x4, RZ ;  /* 0x000000041f1f7824 */ /* 0x000fc600078e00ff */
[----:B------:R-:W-:Y:S04]  /*77e0*/  STL [R1+0xa0], R53 ;  /* 0x0000a03501007387 */ /* 0x000fe80000100800 */
[----:B------:R-:W4:Y:S04]  /*77f0*/  LDL.LU R244, [R1+0x18] ;  /* 0x0000180001f47983 */ /* 0x000f280000300800 */
[----:B------:R1:W-:Y:S04]  /*7800*/  STL [R1+0x9c], R52 ;  /* 0x00009c3401007387 */ /* 0x0003e80000100800 */
[----:B------:R1:W-:Y:S04]  /*7810*/  STL [R1+0x98], R31 ;  /* 0x0000981f01007387 */ /* 0x0003e80000100800 */
[----:B------:R-:W4:Y:S01]  /*7820*/  LDL.LU R242, [R1+0x1c] ;  /* 0x00001c0001f27983 */ /* 0x000f220000300800 */
[C---:B-1----:R-:W-:Y:S01]  /*7830*/  SHF.L.U64.HI R52, R30.reuse, 0x2, R250 ;  /* 0x000000021e347819 */ /* 0x042fe200000102fa */
[----:B------:R-:W-:Y:S01]  /*7840*/  IMAD.SHL.U32 R31, R30, 0x4, RZ ;  /* 0x000000041e1f7824 */ /* 0x000fe200078e00ff */
[----:B------:R-:W-:-:S03]  /*7850*/  SHF.L.U64.HI R30, R29, 0x2, R252 ;  /* 0x000000021d1e7819 */ /* 0x000fc600000102fc */
[----:B------:R-:W-:Y:S01]  /*7860*/  STL [R1+0x94], R52 ;  /* 0x0000943401007387 */ /* 0x000fe20000100800 */
[----:B------:R-:W-:-:S03]  /*7870*/  IMAD.SHL.U32 R29, R29, 0x4, RZ ;  /* 0x000000041d1d7824 */ /* 0x000fc600078e00ff */
[----:B------:R-:W-:Y:S04]  /*7880*/  STL [R1+0x90], R31 ;  /* 0x0000901f01007387 */ /* 0x000fe80000100800 */
[----:B------:R-:W4:Y:S04]  /*7890*/  LDL.LU R207, [R1+0x20] ;  /* 0x0000200001cf7983 */ /* 0x000f280000300800 */
[----:B------:R-:W-:Y:S04]  /*78a0*/  STL [R1+0x8c], R30 ;  /* 0x00008c1e01007387 */ /* 0x000fe80000100800 */
[----:B------:R1:W-:Y:S04]  /*78b0*/  STL [R1+0x88], R29 ;  /* 0x0000881d01007387 */ /* 0x0003e80000100800 */
[----:B------:R-:W4:Y:S01]  /*78c0*/  LDL.LU R218, [R1+0x24] ;  /* 0x0000240001da7983 */ /* 0x000f220000300800 */
[C---:B-1----:R-:W-:Y:S01]  /*78d0*/  IMAD.SHL.U32 R29, R28.reuse, 0x4, RZ ;  /* 0x000000041c1d7824 */ /* 0x042fe200078e00ff */
[----:B--2---:R-:W-:-:S05]  /*78e0*/  SHF.L.U64.HI R30, R28, 0x2, R230 ;  /* 0x000000021c1e7819 */ /* 0x004fca00000102e6 */
[----:B------:R-:W-:Y:S04]  /*78f0*/  STL [R1+0x84], R30 ;  /* 0x0000841e01007387 */ /* 0x000fe80000100800 */
[----:B------:R-:W2:Y:S04]  /*7900*/  LDL.LU R220, [R1+0x28] ;  /* 0x0000280001dc7983 */ /* 0x000ea80000300800 */
[----:B------:R-:W-:Y:S01]  /*7910*/  STL [R1+0x80], R29 ;  /* 0x0000801d01007387 */ /* 0x000fe20000100800 */
[C---:B---3--:R-:W-:Y:S01]  /*7920*/  SHF.L.U64.HI R28, R27.reuse, 0x2, R232 ;  /* 0x000000021b1c7819 */ /* 0x048fe200000102e8 */
[----:B------:R-:W-:-:S02]  /*7930*/  IMAD.SHL.U32 R27, R27, 0x4, RZ ;  /* 0x000000041b1b7824 */ /* 0x000fc400078e00ff */
[----:B------:R-:W3:Y:S04]  /*7940*/  LDL.LU R222, [R1+0x2c] ;  /* 0x00002c0001de7983 */ /* 0x000ee80000300800 */
[----:B------:R4:W-:Y:S04]  /*7950*/  STL [R1+0x7c], R28 ;  /* 0x00007c1c01007387 */ /* 0x0009e80000100800 */
[----:B------:R-:W3:Y:S04]  /*7960*/  LDL R224, [R1+0x1e0] ;  /* 0x0001e00001e07983 */ /* 0x000ee80000100800 */
[----:B------:R1:W-:Y:S01]  /*7970*/  STL [R1+0x78], R27 ;  /* 0x0000781b01007387 */ /* 0x0003e20000100800 */
[----:B----4-:R-:W-:-:S03]  /*7980*/  SHF.L.U64.HI R28, R26, 0x2, R234 ;  /* 0x000000021a1c7819 */ /* 0x010fc600000102ea */
[----:B------:R-:W4:Y:S01]  /*7990*/  LDL R226, [R1+0x1e4] ;  /* 0x0001e40001e27983 */ /* 0x000f220000100800 */
[----:B-1----:R-:W-:-:S03]  /*79a0*/  IMAD.SHL.U32 R27, R26, 0x4, RZ ;  /* 0x000000041a1b7824 */ /* 0x002fc600078e00ff */
[----:B------:R-:W-:Y:S04]  /*79b0*/  STL [R1+0x74], R28 ;  /* 0x0000741c01007387 */ /* 0x000fe80000100800 */
[----:B------:R-:W4:Y:S01]  /*79c0*/  LDL R228, [R1+0x1ec] ;  /* 0x0001ec0001e47983 */ /* 0x000f220000100800 */
[C---:B------:R-:W-:Y:S01]  /*79d0*/  SHF.L.U64.HI R26, R25.reuse, 0x2, R236 ;  /* 0x00000002191a7819 */ /* 0x040fe200000102ec */
[----:B------:R-:W-:Y:S02]  /*79e0*/  IMAD.SHL.U32 R25, R25, 0x4, RZ ;  /* 0x0000000419197824 */ /* 0x000fe400078e00ff */
[----:B------:R-:W-:Y:S04]  /*79f0*/  STL [R1+0x70], R27 ;  /* 0x0000701b01007387 */ /* 0x000fe80000100800 */
[----:B------:R-:W4:Y:S04]  /*7a00*/  LDL R230, [R1+0x1f0] ;  /* 0x0001f00001e67983 */ /* 0x000f280000100800 */
[----:B------:R1:W-:Y:S04]  /*7a10*/  STL [R1+0x6c], R26 ;  /* 0x00006c1a01007387 */ /* 0x0003e80000100800 */
[----:B------:R-:W4:Y:S04]  /*7a20*/  LDL.LU R232, [R1+0x1f4] ;  /* 0x0001f40001e87983 */ /* 0x000f280000300800 */
[----:B------:R1:W-:Y:S02]  /*7a30*/  STL [R1+0x68], R25 ;  /* 0x0000681901007387 */ /* 0x0003e40000100800 */
[----:B-1----:R-:W-:-:S02]  /*7a40*/  SHF.L.U64.HI R26, R24, 0x2, R238 ;  /* 0x00000002181a7819 */ /* 0x002fc400000102ee */
[----:B------:R-:W4:Y:S01]  /*7a50*/  LDL.LU R234, [R1+0x1f8] ;  /* 0x0001f80001ea7983 */ /* 0x000f220000300800 */
[----:B------:R-:W-:-:S03]  /*7a60*/  IMAD.SHL.U32 R25, R24, 0x4, RZ ;  /* 0x0000000418197824 */ /* 0x000fc600078e00ff */
[----:B------:R-:W-:Y:S01]  /*7a70*/  STL [R1+0x64], R26 ;  /* 0x0000641a01007387 */ /* 0x000fe20000100800 */
[----:B------:R-:W-:-:S03]  /*7a80*/  SHF.L.U64.HI R24, R23, 0x2, R240 ;  /* 0x0000000217187819 */ /* 0x000fc600000102f0 */
[----:B------:R-:W4:Y:S04]  /*7a90*/  LDL.LU R236, [R1+0x1fc] ;  /* 0x0001fc0001ec7983 */ /* 0x000f280000300800 */
[----:B------:R-:W-:Y:S04]  /*7aa0*/  STL [R1+0x60], R25 ;  /* 0x0000601901007387 */ /* 0x000fe80000100800 */
[----:B------:R-:W4:Y:S04]  /*7ab0*/  LDL.LU R238, [R1+0x200] ;  /* 0x0002000001ee7983 */ /* 0x000f280000300800 */
[----:B------:R1:W-:Y:S04]  /*7ac0*/  STL [R1+0x5c], R24 ;  /* 0x00005c1801007387 */ /* 0x0003e80000100800 */
[----:B------:R-:W4:Y:S01]  /*7ad0*/  LDL.LU R240, [R1+0x204] ;  /* 0x0002040001f07983 */ /* 0x000f220000300800 */
[----:B------:R-:W-:Y:S01]  /*7ae0*/  IMAD.SHL.U32 R23, R23, 0x4, RZ ;  /* 0x0000000417177824 */ /* 0x000fe200078e00ff */
[----:B-1----:R-:W-:-:S04]  /*7af0*/  SHF.L.U64.HI R24, R22, 0x2, R244 ;  /* 0x0000000216187819 */ /* 0x002fc800000102f4 */
[----:B------:R1:W-:Y:S04]  /*7b00*/  STL [R1+0x58], R23 ;  /* 0x0000581701007387 */ /* 0x0003e80000100800 */
[----:B------:R-:W4:Y:S01]  /*7b10*/  LDL.LU R244, [R1+0x208] ;  /* 0x0002080001f47983 */ /* 0x000f220000300800 */
[----:B-1----:R-:W-:Y:S01]  /*7b20*/  IMAD.SHL.U32 R23, R22, 0x4, RZ ;  /* 0x0000000416177824 */ /* 0x002fe200078e00ff */
[C---:B------:R-:W-:Y:S01]  /*7b30*/  SHF.L.U64.HI R22, R21.reuse, 0x2, R242 ;  /* 0x0000000215167819 */ /* 0x040fe200000102f2 */
[----:B------:R-:W-:Y:S01]  /*7b40*/  IMAD.SHL.U32 R21, R21, 0x4, RZ ;  /* 0x0000000415157824 */ /* 0x000fe200078e00ff */
[----:B------:R-:W-:Y:S04]  /*7b50*/  STL [R1+0x54], R24 ;  /* 0x0000541801007387 */ /* 0x000fe80000100800 */
[----:B------:R-:W4:Y:S04]  /*7b60*/  LDL.LU R242, [R1+0x20c] ;  /* 0x00020c0001f27983 */ /* 0x000f280000300800 */
[----:B------:R1:W-:Y:S04]  /*7b70*/  STL [R1+0x50], R23 ;  /* 0x0000501701007387 */ /* 0x0003e80000100800 */
[----:B------:R1:W-:Y:S04]  /*7b80*/  STL [R1+0x4c], R22 ;  /* 0x00004c1601007387 */ /* 0x0003e80000100800 */
[----:B------:R1:W-:Y:S02]  /*7b90*/  STL [R1+0x48], R21 ;  /* 0x0000481501007387 */ /* 0x0003e40000100800 */
[C---:B-1----:R-:W-:Y:S01]  /*7ba0*/  SHF.L.U64.HI R23, R20.reuse, 0x2, R207 ;  /* 0x0000000214177819 */ /* 0x042fe200000102cf */
[----:B------:R-:W-:-:S02]  /*7bb0*/  IMAD.SHL.U32 R22, R20, 0x4, RZ ;  /* 0x0000000414167824 */ /* 0x000fc400078e00ff */
[C---:B------:R-:W-:Y:S01]  /*7bc0*/  IMAD.SHL.U32 R20, R11.reuse, 0x4, RZ ;  /* 0x000000040b147824 */ /* 0x040fe200078e00ff */
[----:B------:R-:W-:Y:S01]  /*7bd0*/  SHF.L.U64.HI R21, R11, 0x2, R218 ;  /* 0x000000020b157819 */ /* 0x000fe200000102da */
[----:B------:R-:W-:Y:S04]  /*7be0*/  STL [R1+0x44], R23 ;  /* 0x0000441701007387 */ /* 0x000fe80000100800 */
[----:B------:R-:W-:Y:S04]  /*7bf0*/  STL [R1+0x40], R22 ;  /* 0x0000401601007387 */ /* 0x000fe80000100800 */
[----:B------:R-:W-:Y:S04]  /*7c00*/  STL [R1+0x3c], R21 ;  /* 0x00003c1501007387 */ /* 0x000fe80000100800 */
[----:B------:R3:W-:Y:S01]  /*7c10*/  STL [R1+0x38], R20 ;  /* 0x0000381401007387 */ /* 0x0007e20000100800 */
[C---:B--2---:R-:W-:Y:S01]  /*7c20*/  SHF.L.U64.HI R11, R10.reuse, 0x2, R220 ;  /* 0x000000020a0b7819 */ /* 0x044fe200000102dc */
[----:B------:R-:W-:-:S04]  /*7c30*/  IMAD.SHL.U32 R10, R10, 0x4, RZ ;  /* 0x000000040a0a7824 */ /* 0x000fc800078e00ff */
[----:B------:R1:W-:Y:S01]  /*7c40*/  STL [R1+0x34], R11 ;  /* 0x0000340b01007387 */ /* 0x0003e20000100800 */
[----:B---3--:R-:W-:-:S03]  /*7c50*/  SHF.L.U64.HI R20, R9, 0x2, R222 ;  /* 0x0000000209147819 */ /* 0x008fc600000102de */
[----:B------:R2:W-:Y:S01]  /*7c60*/  STL [R1+0x30], R10 ;  /* 0x0000300a01007387 */ /* 0x0005e20000100800 */
[----:B-1----:R-:W-:Y:S02]  /*7c70*/  IMAD.SHL.U32 R11, R9, 0x4, RZ ;  /* 0x00000004090b7824 */ /* 0x002fe400078e00ff */
[C---:B------:R-:W-:Y:S01]  /*7c80*/  IMAD.SHL.U32 R9, R8.reuse, 0x4, RZ ;  /* 0x0000000408097824 */ /* 0x040fe200078e00ff */
[----:B--2---:R-:W-:Y:S01]  /*7c90*/  SHF.L.U64.HI R10, R8, 0x2, R224 ;  /* 0x00000002080a7819 */ /* 0x004fe200000102e0 */
[----:B------:R-:W-:Y:S01]  /*7ca0*/  STL [R1+0x2c], R20 ;  /* 0x00002c1401007387 */ /* 0x000fe20000100800 */
[C---:B----4-:R-:W-:Y:S01]  /*7cb0*/  SHF.L.U64.HI R8, R6.reuse, 0x2, R226 ;  /* 0x0000000206087819 */ /* 0x050fe200000102e2 */
[----:B------:R-:W-:Y:S02]  /*7cc0*/  IMAD.SHL.U32 R6, R6, 0x4, RZ ;  /* 0x0000000406067824 */ /* 0x000fe400078e00ff */
[----:B------:R-:W-:Y:S04]  /*7cd0*/  STL [R1+0x28], R11 ;  /* 0x0000280b01007387 */ /* 0x000fe80000100800 */
[----:B------:R-:W-:Y:S04]  /*7ce0*/  STL [R1+0x24], R10 ;  /* 0x0000240a01007387 */ /* 0x000fe80000100800 */
[----:B------:R1:W-:Y:S04]  /*7cf0*/  STL [R1+0x20], R9 ;  /* 0x0000200901007387 */ /* 0x0003e80000100800 */
[----:B------:R2:W-:Y:S04]  /*7d00*/  STL [R1+0x1c], R8 ;  /* 0x00001c0801007387 */ /* 0x0005e80000100800 */
[----:B------:R3:W-:Y:S01]  /*7d10*/  STL [R1+0x18], R6 ;  /* 0x0000180601007387 */ /* 0x0007e20000100800 */
[C---:B-1----:R-:W-:Y:S01]  /*7d20*/  SHF.L.U64.HI R9, R5.reuse, 0x2, R228 ;  /* 0x0000000205097819 */ /* 0x042fe200000102e4 */
[----:B--2---:R-:W-:-:S02]  /*7d30*/  IMAD.SHL.U32 R8, R5, 0x4, RZ ;  /* 0x0000000405087824 */ /* 0x004fc400078e00ff */
[C---:B------:R-:W-:Y:S01]  /*7d40*/  IMAD.SHL.U32 R5, R4.reuse, 0x4, RZ ;  /* 0x0000000404057824 */ /* 0x040fe200078e00ff */
[----:B---3--:R-:W-:Y:S01]  /*7d50*/  SHF.L.U64.HI R6, R4, 0x2, R230 ;  /* 0x0000000204067819 */ /* 0x008fe200000102e6 */
[----:B------:R-:W-:Y:S01]  /*7d60*/  STL [R1+0x14], R9 ;  /* 0x0000140901007387 */ /* 0x000fe20000100800 */
[C---:B------:R-:W-:Y:S01]  /*7d70*/  SHF.L.U64.HI R4, R3.reuse, 0x2, R232 ;  /* 0x0000000203047819 */ /* 0x040fe200000102e8 */
[----:B------:R-:W-:Y:S02]  /*7d80*/  IMAD.SHL.U32 R3, R3, 0x4, RZ ;  /* 0x0000000403037824 */ /* 0x000fe400078e00ff */
[----:B------:R-:W-:Y:S04]  /*7d90*/  STL [R1+0x10], R8 ;  /* 0x0000100801007387 */ /* 0x000fe80000100800 */
[----:B------:R-:W-:Y:S04]  /*7da0*/  STL [R1+0xc], R6 ;  /* 0x00000c0601007387 */ /* 0x000fe80000100800 */
[----:B------:R-:W-:Y:S04]  /*7db0*/  STL [R1+0x8], R5 ;  /* 0x0000080501007387 */ /* 0x000fe80000100800 */
[----:B------:R-:W-:Y:S01]  /*7dc0*/  STL [R1+0x4], R4 ;  /* 0x0000040401007387 */ /* 0x000fe20000100800 */
[----:B------:R-:W-:-:S03]  /*7dd0*/  SHF.L.U64.HI R252, R251, 0x2, R234 ;  /* 0x00000002fbfc7819 */ /* 0x000fc600000102ea */
[----:B------:R1:W-:Y:S01]  /*7de0*/  STL [R1], R3 ;  /* 0x0000000301007387 */ /* 0x0003e20000100800 */
[----:B------:R-:W-:-:S03]  /*7df0*/  SHF.L.U64.HI R250, R249, 0x2, R236 ;  /* 0x00000002f9fa7819 */ /* 0x000fc600000102ec */
[----:B------:R-:W2:Y:S01]  /*7e00*/  LDL R207, [R1+0x1e8] ;  /* 0x0001e80001cf7983 */ /* 0x000ea20000100800 */
[----:B------:R-:W-:Y:S02]  /*7e10*/  SHF.L.U64.HI R248, R247, 0x2, R238 ;  /* 0x00000002f7f87819 */ /* 0x000fe400000102ee */
[----:B------:R-:W-:Y:S02]  /*7e20*/  SHF.L.U64.HI R238, R237, 0x2, R213 ;  /* 0x00000002edee7819 */ /* 0x000fe400000102d5 */
[----:B------:R-:W-:Y:S02]  /*7e30*/  SHF.L.U64.HI R236, R235, 0x2, R212 ;  /* 0x00000002ebec7819 */ /* 0x000fe400000102d4 */
[----:B------:R-:W-:Y:S02]  /*7e40*/  SHF.L.U64.HI R246, R245, 0x2, R240 ;  /* 0x00000002f5f67819 */ /* 0x000fe400000102f0 */
[----:B------:R-:W-:Y:S02]  /*7e50*/  SHF.L.U64.HI R240, R239, 0x2, R214 ;  /* 0x00000002eff07819 */ /* 0x000fe400000102d6 */
[----:B------:R3:W5:Y:S01]  /*7e60*/  LDL.LU R214, [R1+0x238] ;  /* 0x0002380001d67983 */ /* 0x0007620000300800 */
[----:B------:R-:W-:-:S03]  /*7e70*/  SHF.L.U64.HI R234, R233, 0x2, R211 ;  /* 0x00000002e9ea7819 */ /* 0x000fc600000102d3 */
        /* <DEDUP_REMOVED lines=14> */
[----:B------:R3:W5:Y:S04]  /*7f60*/  LDL.LU R201, [R1+0x218] ;  /* 0x0002180001c97983 */ /* 0x0007680000300800 */
[----:B------:R3:W5:Y:S04]  /*7f70*/  LDL.LU R200, [R1+0x214] ;  /* 0x0002140001c87983 */ /* 0x0007680000300800 */
[----:B------:R3:W5:Y:S01]  /*7f80*/  LDL.LU R199, [R1+0x210] ;  /* 0x0002100001c77983 */ /* 0x0007620000300800 */
[----:B------:R-:W-:-:S03]  /*7f90*/  SHF.L.U64.HI R218, R217, 0x2, R204 ;  /* 0x00000002d9da7819 */ /* 0x000fc600000102cc */
[----:B------:R-:W4:Y:S01]  /*7fa0*/  S2R R204, SR_TID.X ;  /* 0x0000000000cc7919 */ /* 0x000f220000002100 */
[----:B------:R-:W-:Y:S02]  /*7fb0*/  IMAD.MOV.U32 R196, RZ, RZ, c[0x0][0x188] ;  /* 0x00006200ffc47624 */ /* 0x000fe400078e00ff */
[----:B------:R-:W-:Y:S02]  /*7fc0*/  IMAD.MOV.U32 R194, RZ, RZ, c[0x0][0x18c] ;  /* 0x00006300ffc27624 */ /* 0x000fe400078e00ff */
[----:B------:R-:W-:Y:S02]  /*7fd0*/  IMAD.SHL.U32 R193, R193, 0x20, RZ ;  /* 0x00000020c1c17824 */ /* 0x000fe400078e00ff */
[----:B------:R-:W-:Y:S02]  /*7fe0*/  IMAD.SHL.U32 R195, R195, 0x20, RZ ;  /* 0x00000020c3c37824 */ /* 0x000fe400078e00ff */
[----:B------:R-:W-:Y:S01]  /*7ff0*/  IMAD.SHL.U32 R194, R194, 0x20, RZ ;  /* 0x00000020c2c27824 */ /* 0x000fe200078e00ff */
[----:B------:R-:W-:Y:S01]  /*8000*/  SHF.R.S32.HI R193, RZ, 0x1f, R193 ;  /* 0x0000001fffc17819 */ /* 0x000fe200000114c1 */
[----:B------:R-:W-:Y:S01]  /*8010*/  IMAD.SHL.U32 R196, R196, 0x20, RZ ;  /* 0x00000020c4c47824 */ /* 0x000fe200078e00ff */
[----:B------:R-:W-:Y:S01]  /*8020*/  SHF.R.S32.HI R195, RZ, 0x1f, R195 ;  /* 0x0000001fffc37819 */ /* 0x000fe200000114c3 */
[----:B------:R-:W-:Y:S01]  /*8030*/  IMAD.SHL.U32 R251, R251, 0x4, RZ ;  /* 0x00000004fbfb7824 */ /* 0x000fe200078e00ff */
[----:B------:R-:W-:Y:S01]  /*8040*/  SHF.L.U64.HI R244, R243, 0x2, R244 ;  /* 0x00000002f3f47819 */ /* 0x000fe200000102f4 */
[----:B------:R-:W-:Y:S01]  /*8050*/  IMAD.SHL.U32 R249, R249, 0x4, RZ ;  /* 0x00000004f9f97824 */ /* 0x000fe200078e00ff */
[----:B------:R-:W-:Y:S01]  /*8060*/  SHF.L.U64.HI R242, R241, 0x2, R242 ;  /* 0x00000002f1f27819 */ /* 0x000fe200000102f2 */
[----:B------:R-:W-:Y:S01]  /*8070*/  IMAD.SHL.U32 R247, R247, 0x4, RZ ;  /* 0x00000004f7f77824 */ /* 0x000fe200078e00ff */
[----:B-1----:R-:W-:Y:S01]  /*8080*/  SHF.L.U64.HI R3, R194, 0x2, R193 ;  /* 0x00000002c2037819 */ /* 0x002fe200000102c1 */
[----:B------:R-:W-:Y:S01]  /*8090*/  IMAD.SHL.U32 R245, R245, 0x4, RZ ;  /* 0x00000004f5f57824 */ /* 0x000fe200078e00ff */
[----:B------:R-:W-:-:S02]  /*80a0*/  SHF.L.U64.HI R4, R196, 0x2, R195 ;  /* 0x00000002c4047819 */ /* 0x000fc400000102c3 */
[----:B----4-:R-:W-:Y:S01]  /*80b0*/  LOP3.LUT R204, R204, 0x7f, RZ, 0xc0, !PT ;  /* 0x0000007fcccc7812 */ /* 0x010fe200078ec0ff */
[----:B------:R-:W-:Y:S01]  /*80c0*/  IMAD.SHL.U32 R243, R243, 0x4, RZ ;  /* 0x00000004f3f37824 */ /* 0x000fe200078e00ff */
[----:B------:R-:W-:Y:S01]  /*80d0*/  LEA.HI.X R6, R194, c[0x0][0x16c], R193, 0x4, P4 ;  /* 0x00005b00c2067a11 */ /* 0x000fe200020f24c1 */
[----:B------:R-:W-:Y:S01]  /*80e0*/  IMAD.SHL.U32 R241, R241, 0x4, RZ ;  /* 0x00000004f1f17824 */ /* 0x000fe200078e00ff */
[----:B------:R-:W-:Y:S01]  /*80f0*/  LEA.HI.X R3, R196, c[0x0][0x164], R195, 0x4, P5 ;  /* 0x00005900c4037a11 */ /* 0x000fe200028f24c3 */
[----:B------:R-:W-:Y:S01]  /*8100*/  IMAD.SHL.U32 R239, R239, 0x4, RZ ;  /* 0x00000004efef7824 */ /* 0x000fe200078e00ff */
[----:B------:R-:W-:Y:S01]  /*8110*/  CS2R R84, SRZ ;  /* 0x0000000000547805 */ /* 0x000fe2000001ff00 */
        /* <DEDUP_REMOVED lines=19> */
[----:B------:R-:W-:Y:S01]  /*8250*/  LOP3.LUT R5, R206, 0x20, RZ, 0x3c, !PT ;  /* 0x00000020ce057812 */ /* 0x000fe200078e3cff */
[----:B------:R-:W-:Y:S01]  /*8260*/  IMAD.SHL.U32 R204, R204, 0x4, RZ ;  /* 0x00000004cccc7824 */ /* 0x000fe200078e00ff */
[----:B------:R-:W-:Y:S01]  /*8270*/  LOP3.LUT R4, R208, 0x40, RZ, 0x3c, !PT ;  /* 0x00000040d0047812 */ /* 0x000fe200078e3cff */
[----:B------:R-:W-:Y:S01]  /*8280*/  IMAD.SHL.U32 R217, R217, 0x4, RZ ;  /* 0x00000004d9d97824 */ /* 0x000fe200078e00ff */
[----:B--2---:R-:W-:-:S04]  /*8290*/  SHF.R.S32.HI R207, RZ, 0x5, R207 ;  /* 0x00000005ffcf7819 */ /* 0x004fc800000114cf */
[----:B---3--:R-:W-:Y:S02]  /*82a0*/  IADD3 R8, R207, -0x4, RZ ;  /* 0xfffffffccf087810 */ /* 0x008fe40007ffe0ff */
.L_x_1:
[----:B------:R-:W-:-:S04]  /*82b0*/  DEPBAR.LE SB0, 0x6 ;  /* 0x000081800000791a */ /* 0x000fc80000000000 */
[----:B------:R-:W-:Y:S02]  /*82c0*/  IADD3 R198, R198, 0x1, RZ ;  /* 0x00000001c6c67810 */ /* 0x000fe40007ffe0ff */
[----:B------:R-:W-:Y:S01]  /*82d0*/  LOP3.LUT R5, R206, 0x20, RZ, 0x3c, !PT ;  /* 0x00000020ce057812 */ /* 0x000fe200078e3cff */
[----:B------:R-:W-:Y:S01]  /*82e0*/  BAR.SYNC.DEFER_BLOCKING 0x0 ;  /* 0x0000000000007b1d */ /* 0x000fe20000010000 */
[----:B------:R-:W-:Y:S02]  /*82f0*/  ISETP.GT.AND P4, PT, R198, 0x3, PT ;  /* 0x00000003c600780c */ /* 0x000fe40003f84270 */
[----:B------:R-:W-:Y:S02]  /*8300*/  LOP3.LUT R188, R208, 0x40, RZ, 0x3c, !PT ;  /* 0x00000040d0bc7812 */ /* 0x000fe400078e3cff */
[----:B------:R-:W-:Y:S02]  /*8310*/  SEL R198, R198, RZ, !P4 ;  /* 0x000000ffc6c67207 */ /* 0x000fe40006000000 */
[----:B------:R-:W-:-:S02]  /*8320*/  ISETP.GT.AND P5, PT, R2, RZ, PT ;  /* 0x000000ff0200720c */ /* 0x000fc40003fa4270 */
[----:B------:R-:W-:Y:S01]  /*8330*/  IADD3 R197, R197, 0x1, RZ ;  /* 0x00000001c5c57810 */ /* 0x000fe20007ffe0ff */
[C---:B------:R-:W-:Y:S02]  /*8340*/  IMAD R4, R198.reuse, 0x8000, R206 ;  /* 0x00008000c6047824 */ /* 0x040fe400078e02ce */
[C---:B------:R-:W-:Y:S02]  /*8350*/  IMAD R5, R198.reuse, 0x8000, R5 ;  /* 0x00008000c6057824 */ /* 0x040fe400078e0205 */
[C---:B------:R-:W-:Y:S02]  /*8360*/  IMAD R184, R198.reuse, 0x2000, R208 ;  /* 0x00002000c6b87824 */ /* 0x040fe400078e02d0 */
[----:B------:R-:W-:Y:S01]  /*8370*/  IMAD R196, R198, 0x2000, R188 ;  /* 0x00002000c6c47824 */ /* 0x000fe200078e02bc */
[----:B------:R-:W-:Y:S04]  /*8380*/  LDS R144, [R4+0x300] ;  /* 0x0003000004907984 */ /* 0x000fe80000000800 */
[----:B------:R-:W-:Y:S04]  /*8390*/  LDS R146, [R4+0x1300] ;  /* 0x0013000004927984 */ /* 0x000fe80000000800 */
[----:B------:R-:W-:Y:S04]  /*83a0*/  LDS R145, [R5+0x300] ;  /* 0x0003000005917984 */ /* 0x000fe80000000800 */
[----:B------:R-:W-:Y:S04]  /*83b0*/  LDS R147, [R5+0x1300] ;  /* 0x0013000005937984 */ /* 0x000fe80000000800 */
[----:B------:R-:W1:Y:S04]  /*83c0*/  LDSM.16.M88.4 R20, [R184+0x20800] ;  /* 0x02080000b814783b */ /* 0x000e680000000200 */
[----:B------:R-:W-:Y:S04]  /*83d0*/  LDS R156, [R4] ;  /* 0x00000000049c7984 */ /* 0x000fe80000000800 */
[----:B------:R-:W-:Y:S04]  /*83e0*/  LDS R158, [R4+0x1000] ;  /* 0x00100000049e7984 */ /* 0x000fe80000000800 */
[----:B------:R-:W-:Y:S04]  /*83f0*/  LDS R157, [R5] ;  /* 0x00000000059d7984 */ /* 0x000fe80000000800 */
[----:B------:R-:W2:Y:S04]  /*8400*/  LDS R159, [R5+0x1000] ;  /* 0x00100000059f7984 */ /* 0x000ea80000000800 */
[----:B------:R-:W-:Y:S04]  /*8410*/  LDS R160, [R4+0x100] ;  /* 0x0001000004a07984 */ /* 0x000fe80000000800 */
[----:B------:R-:W-:Y:S04]  /*8420*/  LDS R162, [R4+0x1100] ;  /* 0x0011000004a27984 */ /* 0x000fe80000000800 */
[----:B------:R-:W-:Y:S04]  /*8430*/  LDS R161, [R5+0x100] ;  /* 0x0001000005a17984 */ /* 0x000fe80000000800 */
[----:B------:R-:W3:Y:S04]  /*8440*/  LDS R163, [R5+0x1100] ;  /* 0x0011000005a37984 */ /* 0x000ee80000000800 */
[----:B------:R-:W4:Y:S01]  /*8450*/  LDSM.16.M88.4 R24, [R184+0x20400] ;  /* 0x02040000b818783b */ /* 0x000f220000000200 */
[-C--:B-1----:R-:W-:Y:S03]  /*8460*/  HMMA.1688.F32.TF32 R56, R144, R20.reuse, R12 ;  /* 0x000000149038723c */ /* 0x082fe6000008100c */
[----:B------:R-:W1:Y:S04]  /*8470*/  LDSM.16.M88.4 R12, [R184+0x21000] ;  /* 0x02100000b80c783b */ /* 0x000e680000000200 */
[----:B------:R-:W1:Y:S04]  /*8480*/  LDSM.16.M88.4 R8, [R184+0x21400] ;  /* 0x02140000b808783b */ /* 0x000e680000000200 */
[----:B------:R-:W1:Y:S04]  /*8490*/  LDSM.16.M88.4 R28, [R184+0x20000] ;  /* 0x02000000b81c783b */ /* 0x000e680000000200 */
[----:B------:R-:W-:Y:S01]  /*84a0*/  LDS R152, [R4+0x200] ;  /* 0x0002000004987984 */ /* 0x000fe20000000800 */
[-C--:B--2---:R-:W-:Y:S03]  /*84b0*/  HMMA.1688.F32.TF32 R60, R156, R20.reuse, R60 ;  /* 0x000000149c3c723c */ /* 0x084fe6000008103c */
[----:B------:R-:W-:Y:S04]  /*84c0*/  LDS R154, [R4+0x1200] ;  /* 0x00120000049a7984 */ /* 0x000fe80000000800 */
[----:B------:R-:W-:Y:S04]  /*84d0*/  LDS R153, [R5+0x200] ;  /* 0x0002000005997984 */ /* 0x000fe80000000800 */
[----:B------:R-:W-:Y:S01]  /*84e0*/  LDS R155, [R5+0x1200] ;  /* 0x00120000059b7984 */ /* 0x000fe20000000800 */
[----:B---3--:R-:W-:Y:S08]  /*84f0*/  HMMA.1688.F32.TF32 R32, R160, R20, R32 ;  /* 0x00000014a020723c */ /* 0x008ff00000081020 */
[----:B----4-:R-:W-:Y:S01]  /*8500*/  HMMA.1688.F32.TF32 R52, R144, R24, R16 ;  /* 0x000000189034723c */ /* 0x010fe20000081010 */
[----:B------:R-:W2:Y:S07]  /*8510*/  LDSM.16.M88.4 R16, [R184+0x20c00] ;  /* 0x020c0000b810783b */ /* 0x000eae0000000200 */
[-C--:B-1----:R-:W-:Y:S08]  /*8520*/  HMMA.1688.F32.TF32 R168, R156, R12.reuse, R88 ;  /* 0x0000000c9ca8723c */ /* 0x082ff00000081058 */
[----:B------:R-:W-:Y:S01]  /*8530*/  HMMA.1688.F32.TF32 R88, R160, R12, R108 ;  /* 0x0000000ca058723c */ /* 0x000fe2000008106c */
[----:B------:R-:W1:Y:S07]  /*8540*/  LDSM.16.M88.4 R108, [R184+0x21800] ;  /* 0x02180000b86c783b */ /* 0x000e6e0000000200 */
[C---:B------:R-:W-:Y:S01]  /*8550*/  HMMA.1688.F32.TF32 R176, R156.reuse, R8, R104 ;  /* 0x000000089cb0723c */ /* 0x040fe20000081068 */
[----:B------:R-:W3:Y:S07]  /*8560*/  LDSM.16.M88.4 R104, [R184+0x21c00] ;  /* 0x021c0000b868783b */ /* 0x000eee0000000200 */
[C---:B------:R-:W-:Y:S08]  /*8570*/  HMMA.1688.F32.TF32 R116, R156.reuse, R28, R116 ;  /* 0x0000001c9c74723c */ /* 0x040ff00000081074 */
[C---:B------:R-:W-:Y:S08]  /*8580*/  HMMA.1688.F32.TF32 R68, R156.reuse, R24, R68 ;  /* 0x000000189c44723c */ /* 0x040ff00000081044 */
[----:B--2---:R-:W-:Y:S08]  /*8590*/  HMMA.1688.F32.TF32 R72, R156, R16, R72 ;  /* 0x000000109c48723c */ /* 0x004ff00000081048 */
[----:B------:R-:W-:Y:S08]  /*85a0*/  HMMA.1688.F32.TF32 R36, R160, R28, R36 ;  /* 0x0000001ca024723c */ /* 0x000ff00000081024 */
[C---:B-1----:R-:W-:Y:S08]  /*85b0*/  HMMA.1688.F32.TF32 R172, R156.reuse, R108, R172 ;  /* 0x0000006c9cac723c */ /* 0x042ff000000810ac */
[----:B---3--:R-:W-:Y:S01]  /*85c0*/  HMMA.1688.F32.TF32 R184, R156, R104, R124 ;  /* 0x000000689cb8723c */ /* 0x008fe2000008107c */
[----:B------:R-:W-:Y:S04]  /*85d0*/  LDS R124, [R4+0x2300] ;  /* 0x00230000047c7984 */ /* 0x000fe80000000800 */
[----:B------:R-:W-:Y:S03]  /*85e0*/  LDS R126, [R4+0x3300] ;  /* 0x00330000047e7984 */ /* 0x000fe60000000800 */
[C---:B------:R-:W-:Y:S01]  /*85f0*/  HMMA.1688.F32.TF32 R64, R160.reuse, R24, R64 ;  /* 0x00000018a040723c */ /* 0x040fe20000081040 */
[----:B------:R-:W-:Y:S04]  /*8600*/  LDS R125, [R5+0x2300] ;  /* 0x00230000057d7984 */ /* 0x000fe80000000800 */
[----:B------:R-:W-:Y:S03]  /*8610*/  LDS R127, [R5+0x3300] ;  /* 0x00330000057f7984 */ /* 0x000fe60000000800 */
[C---:B------:R-:W-:Y:S08]  /*8620*/  HMMA.1688.F32.TF32 R76, R160.reuse, R16, R76 ;  /* 0x00000010a04c723c */ /* 0x040ff0000008104c */
[C---:B------:R-:W-:Y:S08]  /*8630*/  HMMA.1688.F32.TF32 R164, R160.reuse, R8, R164 ;  /* 0x00000008a0a4723c */ /* 0x040ff000000810a4 */
[C---:B------:R-:W-:Y:S08]  /*8640*/  HMMA.1688.F32.TF32 R156, R160.reuse, R108, R128 ;  /* 0x0000006ca09c723c */ /* 0x040ff00000081080 */
[----:B------:R-:W-:Y:S01]  /*8650*/  HMMA.1688.F32.TF32 R160, R160, R104, R132 ;  /* 0x00000068a0a0723c */ /* 0x000fe20000081084 */
[----:B------:R-:W-:Y:S04]  /*8660*/  LDS R132, [R4+0x2000] ;  /* 0x0020000004847984 */ /* 0x000fe80000000800 */
[----:B------:R-:W-:Y:S03]  /*8670*/  LDS R134, [R4+0x3000] ;  /* 0x0030000004867984 */ /* 0x000fe60000000800 */
[-C--:B------:R-:W-:Y:S01]  /*8680*/  HMMA.1688.F32.TF32 R48, R152, R28.reuse, R48 ;  /* 0x0000001c9830723c */ /* 0x080fe20000081030 */
[----:B------:R-:W-:Y:S04]  /*8690*/  LDS R133, [R5+0x2000] ;  /* 0x0020000005857984 */ /* 0x000fe80000000800 */
[----:B------:R-:W1:Y:S03]  /*86a0*/  LDS R135, [R5+0x3000] ;  /* 0x0030000005877984 */ /* 0x000e660000000800 */
[----:B------:R-:W-:Y:S08]  /*86b0*/  HMMA.1688.F32.TF32 R180, R144, R28, R180 ;  /* 0x0000001c90b4723c */ /* 0x000ff000000810b4 */
[C---:B------:R-:W-:Y:S08]  /*86c0*/  HMMA.1688.F32.TF32 R40, R152.reuse, R24, R40 ;  /* 0x000000189828723c */ /* 0x040ff00000081028 */
[C---:B------:R-:W-:Y:S08]  /*86d0*/  HMMA.1688.F32.TF32 R44, R152.reuse, R20, R44 ;  /* 0x00000014982c723c */ /* 0x040ff0000008102c */
[-C--:B------:R-:W-:Y:S08]  /*86e0*/  HMMA.1688.F32.TF32 R80, R152, R16.reuse, R80 ;  /* 0x000000109850723c */ /* 0x080ff00000081050 */
[----:B------:R-:W-:Y:S08]  /*86f0*/  HMMA.1688.F32.TF32 R84, R144, R16, R84 ;  /* 0x000000109054723c */ /* 0x000ff00000081054 */
[-C--:B------:R-:W-:Y:S08]  /*8700*/  HMMA.1688.F32.TF32 R92, R152, R12.reuse, R92 ;  /* 0x0000000c985c723c */ /* 0x080ff0000008105c */
[----:B------:R-:W-:Y:S08]  /*8710*/  HMMA.1688.F32.TF32 R96, R144, R12, R96 ;  /* 0x0000000c9060723c */ /* 0x000ff00000081060 */
[-C--:B------:R-:W-:Y:S08]  /*8720*/  HMMA.1688.F32.TF32 R100, R152, R8.reuse, R100 ;  /* 0x000000089864723c */ /* 0x080ff00000081064 */
[----:B------:R-:W-:Y:S08]  /*8730*/  HMMA.1688.F32.TF32 R112, R144, R8, R112 ;  /* 0x000000089070723c */ /* 0x000ff00000081070 */
[C---:B------:R-:W-:Y:S08]  /*8740*/  HMMA.1688.F32.TF32 R136, R152.reuse, R108, R136 ;  /* 0x0000006c9888723c */ /* 0x040ff00000081088 */
[----:B------:R-:W-:Y:S01]  /*8750*/  HMMA.1688.F32.TF32 R120, R152, R104, R120 ;  /* 0x000000689878723c */ /* 0x000fe20000081078 */
[----:B------:R-:W-:Y:S04]  /*8760*/  LDS R152, [R4+0x2200] ;  /* 0x0022000004987984 */ /* 0x000fe80000000800 */
[----:B------:R-:W-:Y:S03]  /*8770*/  LDS R154, [R4+0x3200] ;  /* 0x00320000049a7984 */ /* 0x000fe60000000800 */
[C---:B------:R-:W-:Y:S01]  /*8780*/  HMMA.1688.F32.TF32 R148, R144.reuse, R108, R148 ;  /* 0x0000006c9094723c */ /* 0x040fe20000081094 */
[----:B------:R-:W-:Y:S04]  /*8790*/  LDS R153, [R5+0x2200] ;  /* 0x0022000005997984 */ /* 0x000fe80000000800 */
[----:B------:R-:W-:Y:S03]  /*87a0*/  LDS R155, [R5+0x3200] ;  /* 0x00320000059b7984 */ /* 0x000fe60000000800 */
[----:B------:R-:W-:Y:S01]  /*87b0*/  HMMA.1688.F32.TF32 R140, R144, R104, R140 ;  /* 0x00000068908c723c */ /* 0x000fe2000008108c */
[----:B------:R-:W-:Y:S04]  /*87c0*/  LDS R144, [R4+0x2100] ;  /* 0x0021000004907984 */ /* 0x000fe80000000800 */
[----:B------:R-:W-:Y:S03]  /*87d0*/  LDS R146, [R4+0x3100] ;  /* 0x0031000004927984 */ /* 0x000fe60000000800 */
[C---:B-1----:R-:W-:Y:S01]  /*87e0*/  HMMA.1688.F32.TF32 R128, R132.reuse, R18, R72 ;  /* 0x000000128480723c */ /* 0x042fe20000081048 */
[----:B------:R-:W-:Y:S04]  /*87f0*/  LDS R145, [R5+0x2100] ;  /* 0x0021000005917984 */ /* 0x000fe80000000800 */
[----:B------:R-:W1:Y:S03]  /*8800*/  LDS R147, [R5+0x3100] ;  /* 0x0031000005937984 */ /* 0x000e660000000800 */
[C---:B------:R-:W-:Y:S01]  /*8810*/  HMMA.1688.F32.TF32 R116, R132.reuse, R30, R116 ;  /* 0x0000001e8474723c */ /* 0x040fe20000081074 */
[----:B------:R-:W-:Y:S04]  /*8820*/  LDS R108, [R4+0x4300] ;  /* 0x00430000046c7984 */ /* 0x000fe80000000800 */
[----:B------:R-:W-:Y:S03]  /*8830*/  LDS R109, [R5+0x4300] ;  /* 0x00430000056d7984 */ /* 0x000fe60000000800 */
[C---:B------:R-:W-:Y:S08]  /*8840*/  HMMA.1688.F32.TF32 R68, R132.reuse, R26, R68 ;  /* 0x0000001a8444723c */ /* 0x040ff00000081044 */
[C---:B------:R-:W-:Y:S08]  /*8850*/  HMMA.1688.F32.TF32 R60, R132.reuse, R22, R60 ;  /* 0x00000016843c723c */ /* 0x040ff0000008103c */
[C---:B------:R-:W-:Y:S08]  /*8860*/  HMMA.1688.F32.TF32 R72, R132.reuse, R14, R168 ;  /* 0x0000000e8448723c */ /* 0x040ff000000810a8 */
[C---:B------:R-:W-:Y:S08]  /*8870*/  HMMA.1688.F32.TF32 R176, R132.reuse, R10, R176 ;  /* 0x0000000a84b0723c */ /* 0x040ff000000810b0 */
[C---:B------:R-:W-:Y:S08]  /*8880*/  HMMA.1688.F32.TF32 R192, R132.reuse, R110, R172 ;  /* 0x0000006e84c0723c */ /* 0x040ff000000810ac */
[----:B------:R-:W-:Y:S08]  /*8890*/  HMMA.1688.F32.TF32 R184, R132, R106, R184 ;  /* 0x0000006a84b8723c */ /* 0x000ff000000810b8 */
[C---:B-1----:R-:W-:Y:S08]  /*88a0*/  HMMA.1688.F32.TF32 R36, R144.reuse, R30, R36 ;  /* 0x0000001e9024723c */ /* 0x042ff00000081024 */
[C---:B------:R-:W-:Y:S08]  /*88b0*/  HMMA.1688.F32.TF32 R64, R144.reuse, R26, R64 ;  /* 0x0000001a9040723c */ /* 0x040ff00000081040 */
[C---:B------:R-:W-:Y:S08]  /*88c0*/  HMMA.1688.F32.TF32 R32, R144.reuse, R22, R32 ;  /* 0x000000169020723c */ /* 0x040ff00000081020 */
        /* <DEDUP_REMOVED lines=8> */
[----:B------:R-:W-:Y:S03]  /*8950*/  LDS R159, [R5+0x5100] ;  /* 0x00510000059f7984 */ /* 0x000fe60000000800 */
[----:B------:R-:W-:Y:S08]  /*8960*/  HMMA.1688.F32.TF32 R180, R124, R30, R180 ;  /* 0x0000001e7cb4723c */ /* 0x000ff000000810b4 */
[----:B------:R-:W-:Y:S01]  /*8970*/  HMMA.1688.F32.TF32 R144, R144, R106, R160 ;  /* 0x0000006a9090723c */ /* 0x000fe200000810a0 */
[----:B------:R-:W-:Y:S04]  /*8980*/  LDS R160, [R4+0x4000] ;  /* 0x0040000004a07984 */ /* 0x000fe80000000800 */
[----:B------:R-:W-:Y:S03]  /*8990*/  LDS R162, [R4+0x5000] ;  /* 0x0050000004a27984 */ /* 0x000fe60000000800 */
[C---:B------:R-:W-:Y:S01]  /*89a0*/  HMMA.1688.F32.TF32 R80, R152.reuse, R18, R80 ;  /* 0x000000129850723c */ /* 0x040fe20000081050 */
[----:B------:R-:W-:Y:S04]  /*89b0*/  LDS R161, [R5+0x4000] ;  /* 0x0040000005a17984 */ /* 0x000fe80000000800 */
[----:B------:R-:W-:Y:S03]  /*89c0*/  LDS R163, [R5+0x5000] ;  /* 0x0050000005a37984 */ /* 0x000fe60000000800 */
[----:B------:R-:W-:Y:S08]  /*89d0*/  HMMA.1688.F32.TF32 R136, R152, R110, R136 ;  /* 0x0000006e9888723c */ /* 0x000ff00000081088 */
[C---:B------:R-:W-:Y:S08]  /*89e0*/  HMMA.1688.F32.TF32 R172, R124.reuse, R26, R52 ;  /* 0x0000001a7cac723c */ /* 0x040ff00000081034 */
[C---:B------:R-:W-:Y:S01]  /*89f0*/  HMMA.1688.F32.TF32 R28, R124.reuse, R18, R84 ;  /* 0x000000127c1c723c */ /* 0x040fe20000081054 */
[----:B------:R-:W-:Y:S04]  /*8a00*/  LDSM.16.M88.4 R16, [R196+0x20400] ;  /* 0x02040000c410783b */ /* 0x000fe80000000200 */
[----:B------:R-:W-:Y:S03]  /*8a10*/  LDSM.16.M88.4 R84, [R196+0x20c00] ;  /* 0x020c0000c454783b */ /* 0x000fe60000000200 */
[----:B------:R-:W-:Y:S01]  /*8a20*/  HMMA.1688.F32.TF32 R168, R124, R110, R148 ;  /* 0x0000006e7ca8723c */ /* 0x000fe20000081094 */
[----:B------:R-:W-:Y:S04]  /*8a30*/  LDS R110, [R4+0x5300] ;  /* 0x00530000046e7984 */ /* 0x000fe80000000800 */
[----:B------:R-:W1:Y:S03]  /*8a40*/  LDS R111, [R5+0x5300] ;  /* 0x00530000056f7984 */ /* 0x000e660000000800 */
[C---:B------:R-:W-:Y:S01]  /*8a50*/  HMMA.1688.F32.TF32 R40, R152.reuse, R26, R40 ;  /* 0x0000001a9828723c */ /* 0x040fe20000081028 */
[----:B------:R-:W-:Y:S07]  /*8a60*/  LDSM.16.M88.4 R148, [R196+0x21800] ;  /* 0x02180000c494783b */ /* 0x000fee0000000200 */
[C---:B------:R-:W-:Y:S08]  /*8a70*/  HMMA.1688.F32.TF32 R44, R152.reuse, R22, R44 ;  /* 0x00000016982c723c */ /* 0x040ff0000008102c */
[C---:B------:R-:W-:Y:S08]  /*8a80*/  HMMA.1688.F32.TF32 R92, R152.reuse, R14, R92 ;  /* 0x0000000e985c723c */ /* 0x040ff0000008105c */
[C---:B------:R-:W-:Y:S08]  /*8a90*/  HMMA.1688.F32.TF32 R100, R152.reuse, R10, R100 ;  /* 0x0000000a9864723c */ /* 0x040ff00000081064 */
[----:B------:R-:W-:Y:S01]  /*8aa0*/  HMMA.1688.F32.TF32 R120, R152, R106, R120 ;  /* 0x0000006a9878723c */ /* 0x000fe20000081078 */
[----:B------:R-:W-:Y:S04]  /*8ab0*/  LDS R152, [R4+0x4200] ;  /* 0x0042000004987984 */ /* 0x000fe80000000800 */
[----:B------:R-:W-:Y:S03]  /*8ac0*/  LDS R154, [R4+0x5200] ;  /* 0x00520000049a7984 */ /* 0x000fe60000000800 */
[C---:B------:R-:W-:Y:S01]  /*8ad0*/  HMMA.1688.F32.TF32 R52, R124.reuse, R14, R96 ;  /* 0x0000000e7c34723c */ /* 0x040fe20000081060 */
[----:B------:R-:W-:Y:S04]  /*8ae0*/  LDS R153, [R5+0x4200] ;  /* 0x0042000005997984 */ /* 0x000fe80000000800 */
[----:B------:R-:W-:Y:S03]  /*8af0*/  LDS R155, [R5+0x5200] ;  /* 0x00520000059b7984 */ /* 0x000fe60000000800 */
[C---:B------:R-:W-:Y:S01]  /*8b00*/  HMMA.1688.F32.TF32 R24, R124.reuse, R22, R56 ;  /* 0x000000167c18723c */ /* 0x040fe20000081038 */
[----:B------:R-:W2:Y:S04]  /*8b10*/  LDSM.16.M88.4 R96, [R196+0x21000] ;  /* 0x02100000c460783b */ /* 0x000ea80000000200 */
[----:B------:R-:W3:Y:S03]  /*8b20*/  LDSM.16.M88.4 R12, [R196+0x20800] ;  /* 0x02080000c40c783b */ /* 0x000ee60000000200 */
[C---:B------:R-:W-:Y:S01]  /*8b30*/  HMMA.1688.F32.TF32 R56, R124.reuse, R10, R112 ;  /* 0x0000000a7c38723c */ /* 0x040fe20000081070 */
[----:B------:R-:W4:Y:S04]  /*8b40*/  LDSM.16.M88.4 R8, [R196+0x20000] ;  /* 0x02000000c408783b */ /* 0x000f280000000200 */
[----:B------:R-:W3:Y:S03]  /*8b50*/  LDSM.16.M88.4 R112, [R196+0x21400] ;  /* 0x02140000c470783b */ /* 0x000ee60000000200 */
[----:B------:R-:W-:Y:S01]  /*8b60*/  HMMA.1688.F32.TF32 R124, R124, R106, R140 ;  /* 0x0000006a7c7c723c */ /* 0x000fe2000008108c */
[----:B------:R-:W3:Y:S07]  /*8b70*/  LDSM.16.M88.4 R140, [R196+0x21c00] ;  /* 0x021c0000c48c783b */ /* 0x000eee0000000200 */
[----:B-1----:R-:W-:Y:S08]  /*8b80*/  HMMA.1688.F32.TF32 R20, R108, R16, R172 ;  /* 0x000000106c14723c */ /* 0x002ff000000810ac */
[-C--:B------:R-:W-:Y:S08]  /*8b90*/  HMMA.1688.F32.TF32 R104, R160, R84.reuse, R128 ;  /* 0x00000054a068723c */ /* 0x080ff00000081080 */
[----:B------:R-:W-:Y:S08]  /*8ba0*/  HMMA.1688.F32.TF32 R76, R156, R84, R76 ;  /* 0x000000549c4c723c */ /* 0x000ff0000008104c */
[-C--:B--2---:R-:W-:Y:S08]  /*8bb0*/  HMMA.1688.F32.TF32 R172, R160, R96.reuse, R72 ;  /* 0x00000060a0ac723c */ /* 0x084ff00000081048 */
[-C--:B------:R-:W-:Y:S08]  /*8bc0*/  HMMA.1688.F32.TF32 R128, R156, R96.reuse, R88 ;  /* 0x000000609c80723c */ /* 0x080ff00000081058 */
[-C--:B------:R-:W-:Y:S08]  /*8bd0*/  HMMA.1688.F32.TF32 R92, R152, R96.reuse, R92 ;  /* 0x00000060985c723c */ /* 0x080ff0000008105c */
[----:B------:R-:W-:Y:S01]  /*8be0*/  HMMA.1688.F32.TF32 R52, R108, R96, R52 ;  /* 0x000000606c34723c */ /* 0x000fe20000081034 */
[----:B------:R-:W2:Y:S04]  /*8bf0*/  LDL R96, [R1+0x20] ;  /* 0x0000200001607983 */ /* 0x000ea80000100800 */
[----:B------:R-:W2:Y:S03]  /*8c00*/  LDL R97, [R1+0xe0] ;  /* 0x0000e00001617983 */ /* 0x000ea60000100800 */
[-C--:B------:R-:W-:Y:S08]  /*8c10*/  HMMA.1688.F32.TF32 R80, R152, R84.reuse, R80 ;  /* 0x000000549850723c */ /* 0x080ff00000081050 */
[----:B------:R-:W-:Y:S01]  /*8c20*/  HMMA.1688.F32.TF32 R28, R108, R84, R28 ;  /* 0x000000546c1c723c */ /* 0x000fe2000008101c */
[----:B------:R-:W2:Y:S04]  /*8c30*/  LDL R85, [R1+0x24] ;  /* 0x0000240001557983 */ /* 0x000ea80000100800 */
[----:B------:R-:W2:Y:S03]  /*8c40*/  LDL R84, [R1+0x28] ;  /* 0x0000280001547983 */ /* 0x000ea60000100800 */
[-C--:B------:R-:W-:Y:S08]  /*8c50*/  HMMA.1688.F32.TF32 R68, R160, R16.reuse, R68 ;  /* 0x00000010a044723c */ /* 0x080ff00000081044 */
[-C--:B------:R-:W-:Y:S08]  /*8c60*/  HMMA.1688.F32.TF32 R64, R156, R16.reuse, R64 ;  /* 0x000000109c40723c */ /* 0x080ff00000081040 */
[----:B------:R-:W-:Y:S01]  /*8c70*/  HMMA.1688.F32.TF32 R40, R152, R16, R40 ;  /* 0x000000109828723c */ /* 0x000fe20000081028 */
[----:B------:R-:W2:Y:S04]  /*8c80*/  LDL R17, [R1+0x2c] ;  /* 0x00002c0001117983 */ /* 0x000ea80000100800 */
[----:B------:R-:W2:Y:S03]  /*8c90*/  LDL R16, [R1+0x60] ;  /* 0x0000600001107983 */ /* 0x000ea60000100800 */
[-C--:B---3--:R-:W-:Y:S08]  /*8ca0*/  HMMA.1688.F32.TF32 R60, R160, R12.reuse, R60 ;  /* 0x0000000ca03c723c */ /* 0x088ff0000008103c */
[-C--:B------:R-:W-:Y:S08]  /*8cb0*/  HMMA.1688.F32.TF32 R32, R156, R12.reuse, R32 ;  /* 0x0000000c9c20723c */ /* 0x080ff00000081020 */
[-C--:B------:R-:W-:Y:S08]  /*8cc0*/  HMMA.1688.F32.TF32 R44, R152, R12.reuse, R44 ;  /* 0x0000000c982c723c */ /* 0x080ff0000008102c */
[----:B------:R-:W-:Y:S01]  /*8cd0*/  HMMA.1688.F32.TF32 R24, R108, R12, R24 ;  /* 0x0000000c6c18723c */ /* 0x000fe20000081018 */
[----:B------:R-:W3:Y:S07]  /*8ce0*/  LDL R13, [R1+0x64] ;  /* 0x00006400010d7983 */ /* 0x000eee0000100800 */
[C---:B----4-:R-:W-:Y:S08]  /*8cf0*/  HMMA.1688.F32.TF32 R48, R152.reuse, R8, R48 ;  /* 0x000000089830723c */ /* 0x050ff00000081030 */
        /* <DEDUP_REMOVED lines=8> */
[-C--:B------:R-:W-:Y:S08]  /*8d80*/  HMMA.1688.F32.TF32 R36, R156, R8.reuse, R36 ;  /* 0x000000089c24723c */ /* 0x080ff00000081024 */
[----:B------:R-:W-:Y:S07]  /*8d90*/  HMMA.1688.F32.TF32 R188, R108, R8, R180 ;  /* 0x000000086cbc723c */ /* 0x000fee00000810b4 */
[----:B------:R-:W-:Y:S01]  /*8da0*/  IADD3 R9, R207, -0x4, RZ ;  /* 0xfffffffccf097810 */ /* 0x000fe20007ffe0ff */
[----:B------:R-:W-:Y:S01]  /*8db0*/  HMMA.1688.F32.TF32 R176, R160, R112, R176 ;  /* 0x00000070a0b0723c */ /* 0x000fe200000810b0 */
[----:B------:R-:W-:-:S02]  /*8dc0*/  SEL R8, RZ, 0x4, !P5 ;  /* 0x00000004ff087807 */ /* 0x000fc40006800000 */
[----:B------:R-:W-:-:S05]  /*8dd0*/  ISETP.GE.AND P4, PT, R202, R9, PT ;  /* 0x00000009ca00720c */ /* 0x000fca0003f86270 */
[C---:B------:R-:W-:Y:S01]  /*8de0*/  HMMA.1688.F32.TF32 R180, R160.reuse, R148, R192 ;  /* 0x00000094a0b4723c */ /* 0x040fe200000810c0 */
[----:B------:R-:W-:Y:S04]  /*8df0*/  LDS R192, [R4+0x6000] ;  /* 0x0060000004c07984 */ /* 0x000fe80000000800 */
[----:B------:R-:W-:Y:S03]  /*8e00*/  LDS R194, [R4+0x7000] ;  /* 0x0070000004c27984 */ /* 0x000fe60000000800 */
[----:B------:R-:W-:Y:S01]  /*8e10*/  HMMA.1688.F32.TF32 R184, R160, R140, R184 ;  /* 0x0000008ca0b8723c */ /* 0x000fe200000810b8 */
[----:B------:R-:W-:Y:S04]  /*8e20*/  LDS R193, [R5+0x6000] ;  /* 0x0060000005c17984 */ /* 0x000fe80000000800 */
[----:B------:R-:W4:Y:S03]  /*8e30*/  LDS R195, [R5+0x7000] ;  /* 0x0070000005c37984 */ /* 0x000f260000000800 */
[C---:B-1----:R-:W-:Y:S01]  /*8e40*/  HMMA.1688.F32.TF32 R48, R152.reuse, R10, R48 ;  /* 0x0000000a9830723c */ /* 0x042fe20000081030 */
[----:B------:R-:W-:Y:S04]  /*8e50*/  LDS R160, [R4+0x6100] ;  /* 0x0061000004a07984 */ /* 0x000fe80000000800 */
[----:B------:R-:W-:Y:S03]  /*8e60*/  LDS R162, [R4+0x7100] ;  /* 0x0071000004a27984 */ /* 0x000fe60000000800 */
[C---:B------:R-:W-:Y:S01]  /*8e70*/  HMMA.1688.F32.TF32 R40, R152.reuse, R18, R40 ;  /* 0x000000129828723c */ /* 0x040fe20000081028 */
[----:B------:R-:W-:Y:S04]  /*8e80*/  LDS R161, [R5+0x6100] ;  /* 0x0061000005a17984 */ /* 0x000fe80000000800 */
[----:B------:R-:W1:Y:S03]  /*8e90*/  LDS R163, [R5+0x7100] ;  /* 0x0071000005a37984 */ /* 0x000e660000000800 */
[----:B------:R-:W-:Y:S01]  /*8ea0*/  HMMA.1688.F32.TF32 R44, R152, R14, R44 ;  /* 0x0000000e982c723c */ /* 0x000fe2000008102c */
[----:B------:R-:W-:-:S07]  /*8eb0*/  SEL R8, R8, RZ, !P4 ;  /* 0x000000ff08087207 */ /* 0x000fce0006000000 */
[----:B------:R-:W-:Y:S01]  /*8ec0*/  HMMA.1688.F32.TF32 R80, R152, R86, R80 ;  /* 0x000000569850723c */ /* 0x000fe20000081050 */
[----:B------:R-:W-:-:S07]  /*8ed0*/  ISETP.GT.AND P5, PT, R197, 0x3, PT ;  /* 0x00000003c500780c */ /* 0x000fce0003fa4270 */
[C---:B------:R-:W-:Y:S08]  /*8ee0*/  HMMA.1688.F32.TF32 R92, R152.reuse, R98, R92 ;  /* 0x00000062985c723c */ /* 0x040ff0000008105c */
[C---:B------:R-:W-:Y:S08]  /*8ef0*/  HMMA.1688.F32.TF32 R100, R152.reuse, R114, R100 ;  /* 0x000000729864723c */ /* 0x040ff00000081064 */
[C---:B------:R-:W-:Y:S08]  /*8f00*/  HMMA.1688.F32.TF32 R136, R152.reuse, R150, R136 ;  /* 0x000000969888723c */ /* 0x040ff00000081088 */
[----:B------:R-:W-:Y:S01]  /*8f10*/  HMMA.1688.F32.TF32 R120, R152, R142, R120 ;  /* 0x0000008e9878723c */ /* 0x000fe20000081078 */
[----:B------:R-:W-:Y:S04]  /*8f20*/  LDS R152, [R4+0x6300] ;  /* 0x0063000004987984 */ /* 0x000fe80000000800 */
[----:B------:R-:W-:Y:S03]  /*8f30*/  LDS R154, [R4+0x7300] ;  /* 0x00730000049a7984 */ /* 0x000fe60000000800 */
[----:B------:R-:W-:Y:S01]  /*8f40*/  HMMA.1688.F32.TF32 R132, R156, R148, R132 ;  /* 0x000000949c84723c */ /* 0x000fe20000081084 */
[----:B------:R-:W-:Y:S04]  /*8f50*/  LDS R153, [R5+0x6300] ;  /* 0x0063000005997984 */ /* 0x000fe80000000800 */
[----:B------:R1:W2:Y:S01]  /*8f60*/  LDS R155, [R5+0x7300] ;  /* 0x00730000059b7984 */ /* 0x0002a20000000800 */
[----:B------:R-:W-:-:S02]  /*8f70*/  ISETP.NE.U32.AND P6, PT, R8, RZ, PT ;  /* 0x000000ff0800720c */ /* 0x000fc40003fc5070 */
[----:B------:R-:W-:Y:S01]  /*8f80*/  SEL R197, R197, RZ, !P5 ;  /* 0x000000ffc5c57207 */ /* 0x000fe20006800000 */
[----:B------:R-:W-:Y:S01]  /*8f90*/  HMMA.1688.F32.TF32 R168, R108, R148, R168 ;  /* 0x000000946ca8723c */ /* 0x000fe200000810a8 */
[----:B-----5:R-:W-:Y:S01]  /*8fa0*/  IADD3 R8, P5, R0, R213, RZ ;  /* 0x000000d500087210 */ /* 0x020fe20007fbe0ff */
[----:B------:R-:W3:Y:S04]  /*8fb0*/  LDL R149, [R1+0x68] ;  /* 0x0000680001957983 */ /* 0x000ee80000100800 */
[----:B------:R-:W-:Y:S01]  /*8fc0*/  IMAD.X R9, R3, 0x1, R215, P5 ;  /* 0x0000000103097824 */ /* 0x000fe200028e06d7 */
[----:B------:R-:W-:Y:S01]  /*8fd0*/  ISETP.GT.AND P5, PT, R2, 0x4, PT ;  /* 0x000000040200780c */ /* 0x000fe20003fa4270 */
[----:B------:R-:W-:Y:S01]  /*8fe0*/  IMAD R12, R197, 0x8000, R204 ;  /* 0x00008000c50c7824 */ /* 0x000fe200078e02cc */
[----:B------:R-:W-:Y:S01]  /*8ff0*/  BAR.SYNC.DEFER_BLOCKING 0x0 ;  /* 0x0000000000007b1d */ /* 0x000fe20000010000 */
[----:B------:R-:W-:Y:S01]  /*9000*/  HMMA.1688.F32.TF32 R164, R156, R112, R164 ;  /* 0x000000709ca4723c */ /* 0x000fe200000810a4 */
[----:B-1----:R-:W-:-:S02]  /*9010*/  SEL R5, RZ, 0x4, !P5 ;  /* 0x00000004ff057807 */ /* 0x002fc40006800000 */
[----:B------:R-:W-:Y:S02]  /*9020*/  IADD3 R4, P5, R0, R212, RZ ;  /* 0x000000d400047210 */ /* 0x000fe40007fbe0ff */
[----:B------:R-:W3:Y:S03]  /*9030*/  LDL R148, [R1+0x6c] ;  /* 0x00006c0001947983 */ /* 0x000ee60000100800 */
[-C--:B------:R-:W-:Y:S08]  /*9040*/  HMMA.1688.F32.TF32 R156, R156, R140.reuse, R144 ;  /* 0x0000008c9c9c723c */ /* 0x080ff00000081090 */
[C---:B------:R-:W-:Y:S01]  /*9050*/  HMMA.1688.F32.TF32 R144, R108.reuse, R140, R124 ;  /* 0x0000008c6c90723c */ /* 0x040fe2000008107c */
[----:B------:R-:W3:Y:S04]  /*9060*/  LDL R141, [R1+0xa0] ;  /* 0x0000a000018d7983 */ /* 0x000ee80000100800 */
[----:B------:R-:W3:Y:S03]  /*9070*/  LDL R140, [R1+0xa4] ;  /* 0x0000a400018c7983 */ /* 0x000ee60000100800 */
[----:B------:R-:W-:Y:S01]  /*9080*/  HMMA.1688.F32.TF32 R56, R108, R112, R56 ;  /* 0x000000706c38723c */ /* 0x000fe20000081038 */
[----:B------:R-:W-:Y:S01]  /*9090*/  @!PT LDS RZ, [RZ] ;  /* 0x00000000fffff984 */ /* 0x000fe20000000800 */
[----:B------:R-:W-:Y:S01]  /*90a0*/  @!PT LDS RZ, [RZ] ;  /* 0x00000000fffff984 */ /* 0x000fe20000000800 */
[----:B------:R-:W-:Y:S01]  /*90b0*/  @!PT LDS RZ, [RZ] ;  /* 0x00000000fffff984 */ /* 0x000fe20000000800 */
[----:B------:R1:W-:Y:S04]  /*90c0*/  LDGSTS.E [R12], [R8.64], P6 ;  /* 0x00000000080c7fae */ /* 0x0003e8000b121844 */
[----:B------:R-:W3:Y:S03]  /*90d0*/  LDL R113, [R1+0xa8] ;  /* 0x0000a80001717983 */ /* 0x000ee60000100800 */
[----:B----4-:R-:W-:Y:S01]  /*90e0*/  HMMA.1688.F32.TF32 R88, R192, R98, R172 ;  /* 0x00000062c058723c */ /* 0x010fe200000810ac */
[----:B------:R-:W4:Y:S01]  /*90f0*/  LDL R112, [R1+0xac] ;  /* 0x0000ac0001707983 */ /* 0x000f220000100800 */
[----:B-1----:R-:W-:Y:S01]  /*9100*/  SEL R8, R5, RZ, !P4 ;  /* 0x000000ff05087207 */ /* 0x002fe20006000000 */
[----:B------:R-:W-:-:S02]  /*9110*/  IMAD.X R5, R3, 0x1, R216, P5 ;  /* 0x0000000103057824 */ /* 0x000fc400028e06d8 */
[----:B------:R-:W4:Y:S03]  /*9120*/  LDL R9, [R1+0x12c] ;  /* 0x00012c0001097983 */ /* 0x000f260000100800 */
[C---:B------:R-:W-:Y:S01]  /*9130*/  HMMA.1688.F32.TF32 R172, R192.reuse, R150, R180 ;  /* 0x00000096c0ac723c */ /* 0x040fe200000810b4 */
[----:B------:R-:W-:Y:S01]  /*9140*/  ISETP.NE.U32.AND P5, PT, R8, RZ, PT ;  /* 0x000000ff0800720c */ /* 0x000fe20003fa5070 */
[----:B------:R1:W-:Y:S06]  /*9150*/  LDGSTS.E [R12+0x200], [R4.64], P6 ;  /* 0x00200000040c7fae */ /* 0x0003ec000b121844 */
[----:B------:R-:W-:Y:S01]  /*9160*/  HMMA.1688.F32.TF32 R116, R192, R10, R116 ;  /* 0x0000000ac074723c */ /* 0x000fe20000081074 */
[----:B-1----:R-:W-:-:S07]  /*9170*/  IADD3 R4, P6, R0, R229, RZ ;  /* 0x000000e500047210 */ /* 0x002fce0007fde0ff */
[----:B------:R-:W-:Y:S01]  /*9180*/  HMMA.1688.F32.TF32 R36, R160, R10, R36 ;  /* 0x0000000aa024723c */ /* 0x000fe20000081024 */
[----:B------:R-:W-:Y:S01]  /*9190*/  IMAD.X R5, R3, 0x1, R230, P6 ;  /* 0x0000000103057824 */ /* 0x000fe200030e06e6 */
[----:B------:R-:W-:-:S06]  /*91a0*/  ISETP.GT.AND P6, PT, R2, 0x8, PT ;  /* 0x000000080200780c */ /* 0x000fcc0003fc4270 */
[-C--:B------:R-:W-:Y:S01]  /*91b0*/  HMMA.1688.F32.TF32 R60, R192, R14.reuse, R60 ;  /* 0x0000000ec03c723c */ /* 0x080fe2000008103c */
[----:B------:R1:W-:Y:S07]  /*91c0*/  LDGSTS.E [R12+0x1000], [R4.64], P5 ;  /* 0x01000000040c7fae */ /* 0x0003ee000a921844 */
[----:B------:R-:W-:Y:S01]  /*91d0*/  HMMA.1688.F32.TF32 R32, R160, R14, R32 ;  /* 0x0000000ea020723c */ /* 0x000fe20000081020 */
[----:B-1----:R-:W-:Y:S02]  /*91e0*/  SEL R5, RZ, 0x4, !P6 ;  /* 0x00000004ff057807 */ /* 0x002fe40007000000 */
[----:B------:R-:W-:-:S05]  /*91f0*/  IADD3 R4, P6, R0, R231, RZ ;  /* 0x000000e700047210 */ /* 0x000fca0007fde0ff */
[----:B------:R-:W-:Y:S01]  /*9200*/  HMMA.1688.F32.TF32 R68, R192, R18, R68 ;  /* 0x00000012c044723c */ /* 0x000fe20000081044 */
[----:B------:R-:W-:Y:S01]  /*9210*/  SEL R8, R5, RZ, !P4 ;  /* 0x000000ff05087207 */ /* 0x000fe20006000000 */
[----:B------:R-:W-:-:S03]  /*9220*/  IMAD.X R5, R3, 0x1, R232, P6 ;  /* 0x0000000103057824 */ /* 0x000fc600030e06e8 */
[----:B------:R-:W-:-:S03]  /*9230*/  ISETP.NE.U32.AND P6, PT, R8, RZ, PT ;  /* 0x000000ff0800720c */ /* 0x000fc60003fc5070 */
[----:B------:R-:W-:Y:S01]  /*9240*/  HMMA.1688.F32.TF32 R64, R160, R18, R64 ;  /* 0x00000012a040723c */ /* 0x000fe20000081040 */
[----:B------:R1:W-:Y:S07]  /*9250*/  LDGSTS.E [R12+0x1200], [R4.64], P5 ;  /* 0x01200000040c7fae */ /* 0x0003ee000a921844 */
[----:B------:R-:W-:Y:S01]  /*9260*/  HMMA.1688.F32.TF32 R72, R192, R86, R104 ;  /* 0x00000056c048723c */ /* 0x000fe20000081068 */
[----:B-1----:R-:W-:-:S07]  /*9270*/  IADD3 R4, P5, R0, R245, RZ ;  /* 0x000000f500047210 */ /* 0x002fce0007fbe0ff */
[----:B--2---:R-:W-:Y:S01]  /*9280*/  HMMA.1688.F32.TF32 R180, R152, R10, R188 ;  /* 0x0000000a98b4723c */ /* 0x004fe200000810bc */
[----:B------:R-:W2:Y:S01]  /*9290*/  LDL R10, [R1+0x84] ;  /* 0x00008400010a7983 */ /* 0x000ea20000100800 */
[----:B------:R-:W-:Y:S01]  /*92a0*/  IMAD.X R5, R3, 0x1, R246, P5 ;  /* 0x0000000103057824 */ /* 0x000fe200028e06f6 */
[----:B------:R-:W-:Y:S02]  /*92b0*/  ISETP.GT.AND P5, PT, R2, 0xc, PT ;  /* 0x0000000c0200780c */ /* 0x000fe40003fa4270 */
[----:B------:R-:W2:Y:S03]  /*92c0*/  LDL R11, [R1+0x148] ;  /* 0x00014800010b7983 */ /* 0x000ea60000100800 */
[C---:B------:R-:W-:Y:S01]  /*92d0*/  HMMA.1688.F32.TF32 R76, R160.reuse, R86, R76 ;  /* 0x00000056a04c723c */ /* 0x040fe2000008104c */
[----:B------:R1:W-:Y:S07]  /*92e0*/  LDGSTS.E [R12+0x2000], [R4.64], P6 ;  /* 0x02000000040c7fae */ /* 0x0003ee000b121844 */
[----:B------:R-:W-:Y:S01]  /*92f0*/  HMMA.1688.F32.TF32 R108, R160, R98, R128 ;  /* 0x00000062a06c723c */ /* 0x000fe20000081080 */
[----:B-1----:R-:W-:-:S02]  /*9300*/  SEL R5, RZ, 0x4, !P5 ;  /* 0x00000004ff057807 */ /* 0x002fc40006800000 */
[----:B------:R-:W-:-:S05]  /*9310*/  IADD3 R4, P5, R0, R247, RZ ;  /* 0x000000f700047210 */ /* 0x000fca0007fbe0ff */
[----:B------:R-:W-:Y:S01]  /*9320*/  HMMA.1688.F32.TF32 R128, R160, R150, R132 ;  /* 0x00000096a080723c */ /* 0x000fe20000081084 */
[----:B------:R-:W-:Y:S01]  /*9330*/  SEL R8, R5, RZ, !P4 ;  /* 0x000000ff05087207 */ /* 0x000fe20006000000 */
[----:B------:R-:W-:-:S03]  /*9340*/  IMAD.X R5, R3, 0x1, R248, P5 ;  /* 0x0000000103057824 */ /* 0x000fc600028e06f8 */
[----:B------:R-:W-:-:S03]  /*9350*/  ISETP.NE.U32.AND P5, PT, R8, RZ, PT ;  /* 0x000000ff0800720c */ /* 0x000fc60003fa5070 */
[-C--:B------:R-:W-:Y:S01]  /*9360*/  HMMA.1688.F32.TF32 R124, R192, R142.reuse, R184 ;  /* 0x0000008ec07c723c */ /* 0x080fe200000810b8 */
[----:B------:R1:W-:Y:S07]  /*9370*/  LDGSTS.E [R12+0x2200], [R4.64], P6 ;  /* 0x02200000040c7fae */ /* 0x0003ee000b121844 */
[----:B------:R-:W-:Y:S01]  /*9380*/  HMMA.1688.F32.TF32 R132, R160, R142, R156 ;  /* 0x0000008ea084723c */ /* 0x000fe2000008109c */
[----:B-1----:R-:W-:Y:S02]  /*9390*/  IADD3 R4, P6, R0, R96, RZ ;  /* 0x0000006000047210 */ /* 0x002fe40007fde0ff */
[----:B------:R-:W2:Y:S05]  /*93a0*/  LDL R96, [R1+0xe4] ;  /* 0x0000e40001607983 */ /* 0x000eaa0000100800 */
[-C--:B------:R-:W-:Y:S01]  /*93b0*/  HMMA.1688.F32.TF32 R104, R192, R114.reuse, R176 ;  /* 0x00000072c068723c */ /* 0x080fe200000810b0 */
[----:B------:R-:W-:Y:S01]  /*93c0*/  IMAD.X R5, R3, 0x1, R85, P6 ;  /* 0x0000000103057824 */ /* 0x000fe200030e0655 */
[----:B------:R-:W-:Y:S01]  /*93d0*/  ISETP.GT.AND P6, PT, R2, 0x10, PT ;  /* 0x000000100200780c */ /* 0x000fe20003fc4270 */
[----:B------:R-:W2:Y:S04]  /*93e0*/  LDL R85, [R1+0xe8] ;  /* 0x0000e80001557983 */ /* 0x000ea80000100800 */
[----:B------:R1:W-:Y:S01]  /*93f0*/  LDGSTS.E [R12+0x3000], [R4.64], P5 ;  /* 0x03000000040c7fae */ /* 0x0003e2000a921844 */
[----:B------:R-:W-:Y:S01]  /*9400*/  HMMA.1688.F32.TF32 R164, R160, R114, R164 ;  /* 0x00000072a0a4723c */ /* 0x000fe200000810a4 */
[----:B-1----:R-:W-:-:S02]  /*9410*/  SEL R5, RZ, 0x4, !P6 ;  /* 0x00000004ff057807 */ /* 0x002fc40007000000 */
[C---:B------:R-:W-:Y:S02]  /*9420*/  IADD3 R4, P6, R0.reuse, R84, RZ ;  /* 0x0000005400047210 */ /* 0x040fe40007fde0ff */
[----:B------:R-:W2:Y:S01]  /*9430*/  LDL R84, [R1+0xec] ;  /* 0x0000ec0001547983 */ /* 0x000ea20000100800 */
[----:B------:R-:W-:Y:S02]  /*9440*/  SEL R8, R5, RZ, !P4 ;  /* 0x000000ff05087207 */ /* 0x000fe40006000000 */
[----:B------:R-:W-:Y:S02]  /*9450*/  IMAD.X R5, R3, 0x1, R17, P6 ;  /* 0x0000000103057824 */ /* 0x000fe400030e0611 */
[----:B------:R-:W2:Y:S04]  /*9460*/  LDL R17, [R1+0x120] ;  /* 0x0001200001117983 */ /* 0x000ea80000100800 */
[----:B------:R1:W-:Y:S02]  /*9470*/  LDGSTS.E [R12+0x3200], [R4.64], P5 ;  /* 0x03200000040c7fae */ /* 0x0003e4000a921844 */
[----:B-1----:R-:W-:-:S02]  /*9480*/  IADD3 R4, P5, R0, R16, RZ ;  /* 0x0000001000047210 */ /* 0x002fc40007fbe0ff */
[----:B------:R-:W2:Y:S03]  /*9490*/  LDL R16, [R1+0x124] ;  /* 0x0001240001107983 */ /* 0x000ea60000100800 */
[----:B---3--:R-:W-:Y:S02]  /*94a0*/  IMAD.X R5, R3, 0x1, R13, P5 ;  /* 0x0000000103057824 */ /* 0x008fe400028e060d */
[----:B------:R-:W3:Y:S01]  /*94b0*/  LDL R13, [R1+0x128] ;  /* 0x00012800010d7983 */ /* 0x000ee20000100800 */
[----:B------:R-:W-:Y:S02]  /*94c0*/  ISETP.NE.U32.AND P6, PT, R8, RZ, PT ;  /* 0x000000ff0800720c */ /* 0x000fe40003fc5070 */
[----:B------:R-:W-:-:S11]  /*94d0*/  ISETP.GT.AND P5, PT, R2, 0x14, PT ;  /* 0x000000140200780c */ /* 0x000fd60003fa4270 */
[----:B------:R1:W-:Y:S02]  /*94e0*/  LDGSTS.E [R12+0x4000], [R4.64], P6 ;  /* 0x04000000040c7fae */ /* 0x0003e4000b121844 */
[----:B-1----:R-:W-:-:S04]  /*94f0*/  SEL R5, RZ, 0x4, !P5 ;  /* 0x00000004ff057807 */ /* 0x002fc80006800000 */
[----:B------:R-:W-:Y:S02]  /*9500*/  SEL R8, R5, RZ, !P4 ;  /* 0x000000ff05087207 */ /* 0x000fe40006000000 */
[----:B------:R-:W-:Y:S02]  /*9510*/  IADD3 R4, P5, R0, R149, RZ ;  /* 0x0000009500047210 */ /* 0x000fe40007fbe0ff */
[----:B------:R-:W3:Y:S03]  /*9520*/  LDL R149, [R1+0x78] ;  /* 0x0000780001957983 */ /* 0x000ee60000100800 */
[----:B------:R-:W-:Y:S01]  /*9530*/  IMAD.X R5, R3, 0x1, R148, P5 ;  /* 0x0000000103057824 */ /* 0x000fe200028e0694 */
[----:B------:R-:W-:Y:S01]  /*9540*/  ISETP.NE.U32.AND P5, PT, R8, RZ, PT ;  /* 0x000000ff0800720c */ /* 0x000fe20003fa5070 */
[----:B------:R-:W3:Y:S04]  /*9550*/  LDL R148, [R1+0x7c] ;  /* 0x00007c0001947983 */ /* 0x000ee80000100800 */
[----:B------:R1:W-:Y:S02]  /*9560*/  LDGSTS.E [R12+0x4200], [R4.64], P6 ;  /* 0x04200000040c7fae */ /* 0x0003e4000b121844 */
[----:B-1----:R-:W-:-:S02]  /*9570*/  IADD3 R4, P6, R0, R141, RZ ;  /* 0x0000008d00047210 */ /* 0x002fc40007fde0ff */
[----:B------:R-:W3:Y:S03]  /*9580*/  LDL R141, [R1+0xb0] ;  /* 0x0000b000018d7983 */ /* 0x000ee60000100800 */
[----:B------:R-:W-:Y:S01]  /*9590*/  IMAD.X R5, R3, 0x1, R140, P6 ;  /* 0x0000000103057824 */ /* 0x000fe200030e068c */
[----:B------:R-:W-:Y:S01]  /*95a0*/  ISETP.GT.AND P6, PT, R2, 0x18, PT ;  /* 0x000000180200780c */ /* 0x000fe20003fc4270 */
[----:B------:R-:W3:Y:S04]  /*95b0*/  LDL R140, [R1+0xb4] ;  /* 0x0000b400018c7983 */ /* 0x000ee80000100800 */
[----:B------:R1:W-:Y:S02]  /*95c0*/  LDGSTS.E [R12+0x5000], [R4.64], P5 ;  /* 0x05000000040c7fae */ /* 0x0003e4000a921844 */
[----:B-1----:R-:W-:-:S02]  /*95d0*/  SEL R5, RZ, 0x4, !P6 ;  /* 0x00000004ff057807 */ /* 0x002fc40007000000 */
[----:B------:R-:W-:Y:S02]  /*95e0*/  IADD3 R4, P6, R0, R113, RZ ;  /* 0x0000007100047210 */ /* 0x000fe40007fde0ff */
[----:B------:R-:W-:Y:S01]  /*95f0*/  SEL R8, R5, RZ, !P4 ;  /* 0x000000ff05087207 */ /* 0x000fe20006000000 */
[----:B------:R-:W3:Y:S02]  /*9600*/  LDL R113, [R1+0xb8] ;  /* 0x0000b80001717983 */ /* 0x000ee40000100800 */
[----:B----4-:R-:W-:Y:S01]  /*9610*/  IMAD.X R5, R3, 0x1, R112, P6 ;  /* 0x0000000103057824 */ /* 0x010fe200030e0670 */
[----:B------:R-:W-:Y:S01]  /*9620*/  ISETP.NE.U32.AND P6, PT, R8, RZ, PT ;  /* 0x000000ff0800720c */ /* 0x000fe20003fc5070 */
[----:B------:R-:W4:Y:S04]  /*9630*/  LDL R112, [R1+0xbc] ;  /* 0x0000bc0001707983 */ /* 0x000f280000100800 */
[----:B------:R1:W-:Y:S02]  /*9640*/  LDGSTS.E [R12+0x5200], [R4.64], P5 ;  /* 0x05200000040c7fae */ /* 0x0003e4000a921844 */
[----:B-1----:R-:W-:-:S02]  /*9650*/  IADD3 R4, P5, R0, R97, RZ ;  /* 0x0000006100047210 */ /* 0x002fc40007fbe0ff */
[----:B------:R-:W4:Y:S03]  /*9660*/  LDL R97, [R1+0xf0] ;  /* 0x0000f00001617983 */ /* 0x000f260000100800 */
[----:B--2---:R-:W-:Y:S01]  /*9670*/  IMAD.X R5, R3, 0x1, R96, P5 ;  /* 0x0000000103057824 */ /* 0x004fe200028e0660 */
[----:B------:R-:W-:Y:S01]  /*9680*/  ISETP.GT.AND P5, PT, R2, 0x1c, PT ;  /* 0x0000001c0200780c */ /* 0x000fe20003fa4270 */
[----:B------:R-:W2:Y:S04]  /*9690*/  LDL R96, [R1+0x30] ;  /* 0x0000300001607983 */ /* 0x000ea80000100800 */
[----:B------:R1:W-:Y:S02]  /*96a0*/  LDGSTS.E [R12+0x6000], [R4.64], P6 ;  /* 0x06000000040c7fae */ /* 0x0003e4000b121844 */
[----:B-1----:R-:W-:-:S02]  /*96b0*/  SEL R5, RZ, 0x4, !P5 ;  /* 0x00000004ff057807 */ /* 0x002fc40006800000 */
[----:B------:R-:W-:Y:S02]  /*96c0*/  IADD3 R4, P5, R0, R85, RZ ;  /* 0x0000005500047210 */ /* 0x000fe40007fbe0ff */
[----:B------:R-:W4:Y:S01]  /*96d0*/  LDL R85, [R1+0x34] ;  /* 0x0000340001557983 */ /* 0x000f220000100800 */
[----:B------:R-:W-:Y:S02]  /*96e0*/  SEL R8, R5, RZ, !P4 ;  /* 0x000000ff05087207 */ /* 0x000fe40006000000 */
[----:B------:R-:W-:Y:S02]  /*96f0*/  IMAD.X R5, R3, 0x1, R84, P5 ;  /* 0x0000000103057824 */ /* 0x000fe400028e0654 */
[----:B------:R-:W4:Y:S01]  /*9700*/  LDL R84, [R1+0x38] ;  /* 0x0000380001547983 */ /* 0x000f220000100800 */
[----:B------:R-:W-:-:S03]  /*9710*/  ISETP.NE.U32.AND P5, PT, R8, RZ, PT ;  /* 0x000000ff0800720c */ /* 0x000fc60003fa5070 */
[----:B------:R1:W-:Y:S02]  /*9720*/  LDGSTS.E [R12+0x6200], [R4.64], P6 ;  /* 0x06200000040c7fae */ /* 0x0003e4000b121844 */
[C---:B-1----:R-:W-:Y:S02]  /*9730*/  IADD3 R4, P6, R0.reuse, R17, RZ ;  /* 0x0000001100047210 */ /* 0x042fe40007fde0ff */
[----:B------:R-:W4:Y:S03]  /*9740*/  LDL R17, [R1+0x3c] ;  /* 0x00003c0001117983 */ /* 0x000f260000100800 */
[----:B------:R-:W-:Y:S02]  /*9750*/  IMAD.X R5, R3, 0x1, R16, P6 ;  /* 0x0000000103057824 */ /* 0x000fe400030e0610 */
[----:B------:R-:W4:Y:S04]  /*9760*/  LDL R16, [R1+0x70] ;  /* 0x0000700001107983 */ /* 0x000f280000100800 */
[----:B------:R3:W-:Y:S02]  /*9770*/  LDGSTS.E [R12+0x7000], [R4.64], P5 ;  /* 0x07000000040c7fae */ /* 0x0007e4000a921844 */
[----:B---3--:R-:W-:-:S02]  /*9780*/  IADD3 R4, P6, R0, R13, RZ ;  /* 0x0000000d00047210 */ /* 0x008fc40007fde0ff */
[----:B------:R-:W3:Y:S03]  /*9790*/  LDL R13, [R1+0x74] ;  /* 0x00007400010d7983 */ /* 0x000ee60000100800 */
[----:B------:R-:W-:-:S05]  /*97a0*/  IMAD.X R5, R3, 0x1, R9, P6 ;  /* 0x0000000103057824 */ /* 0x000fca00030e0609 */
[----:B------:R1:W-:Y:S01]  /*97b0*/  LDGSTS.E [R12+0x7200], [R4.64], P5 ;  /* 0x07200000040c7fae */ /* 0x0003e2000a921844 */
[----:B------:R-:W-:-:S04]  /*97c0*/  ISETP.GT.AND P5, PT, R2, 0x1, PT ;  /* 0x000000010200780c */ /* 0x000fc80003fa4270 */
[----:B-1----:R-:W-:Y:S01]  /*97d0*/  SEL R4, RZ, 0x4, !P5 ;  /* 0x00000004ff047807 */ /* 0x002fe20006800000 */
[----:B------:R-:W-:Y:S01]  /*97e0*/  IMAD R8, R197, 0x8000, R211 ;  /* 0x00008000c5087824 */ /* 0x000fe200078e02d3 */
[----:B------:R-:W3:Y:S02]  /*97f0*/  LDL R12, [R1+0x13c] ;  /* 0x00013c00010c7983 */ /* 0x000ee40000100800 */
[----:B------:R-:W-:-:S04]  /*9800*/  SEL R4, R4, RZ, !P4 ;  /* 0x000000ff04047207 */ /* 0x000fc80006000000 */
[----:B------:R-:W-:Y:S02]  /*9810*/  ISETP.NE.U32.AND P6, PT, R4, RZ, PT ;  /* 0x000000ff0400720c */ /* 0x000fe40003fc5070 */
[----:B------:R-:W-:-:S05]  /*9820*/  IADD3 R4, P5, R0, R217, RZ ;  /* 0x000000d900047210 */ /* 0x000fca0007fbe0ff */
[----:B------:R-:W-:Y:S01]  /*9830*/  IMAD.X R5, R3, 0x1, R218, P5 ;  /* 0x0000000103057824 */ /* 0x000fe200028e06da */
[----:B------:R-:W-:-:S05]  /*9840*/  ISETP.GT.AND P5, PT, R2, 0x5, PT ;  /* 0x000000050200780c */ /* 0x000fca0003fa4270 */
[----:B------:R1:W-:Y:S02]  /*9850*/  LDGSTS.E [R8+0x400], [R4.64], P6 ;  /* 0x0040000004087fae */ /* 0x0003e4000b121844 */
[----:B-1----:R-:W-:Y:S02]  /*9860*/  SEL R5, RZ, 0x4, !P5 ;  /* 0x00000004ff057807 */ /* 0x002fe40006800000 */
[----:B------:R-:W-:Y:S02]  /*9870*/  IADD3 R4, P5, R0, R219, RZ ;  /* 0x000000db00047210 */ /* 0x000fe40007fbe0ff */
[----:B------:R-:W-:-:S03]  /*9880*/  SEL R9, R5, RZ, !P4 ;  /* 0x000000ff05097207 */ /* 0x000fc60006000000 */
[----:B------:R-:W-:Y:S01]  /*9890*/  IMAD.X R5, R3, 0x1, R220, P5 ;  /* 0x0000000103057824 */ /* 0x000fe200028e06dc */
[----:B------:R-:W-:-:S04]  /*98a0*/  ISETP.NE.U32.AND P5, PT, R9, RZ, PT ;  /* 0x000000ff0900720c */ /* 0x000fc80003fa5070 */
[----:B------:R1:W-:Y:S02]  /*98b0*/  LDGSTS.E [R8+0x600], [R4.64], P6 ;  /* 0x0060000004087fae */ /* 0x0003e4000b121844 */
[----:B-1----:R-:W-:-:S05]  /*98c0*/  IADD3 R4, P6, R0, R233, RZ ;  /* 0x000000e900047210 */ /* 0x002fca0007fde0ff */
[----:B------:R-:W-:Y:S01]  /*98d0*/  IMAD.X R5, R3, 0x1, R234, P6 ;  /* 0x0000000103057824 */ /* 0x000fe200030e06ea */
[----:B------:R-:W-:-:S04]  /*98e0*/  ISETP.GT.AND P6, PT, R2, 0x9, PT ;  /* 0x000000090200780c */ /* 0x000fc80003fc4270 */
        /* <DEDUP_REMOVED lines=17> */
[----:B--2---:R-:W-:Y:S02]  /*9a00*/  IADD3 R4, P6, R0, R96, RZ ;  /* 0x0000006000047210 */ /* 0x004fe40007fde0ff */
[----:B------:R-:W2:Y:S03]  /*9a10*/  LDL R96, [R1+0xf4] ;  /* 0x0000f40001607983 */ /* 0x000ea60000100800 */
[----:B----4-:R-:W-:Y:S01]  /*9a20*/  IMAD.X R5, R3, 0x1, R85, P6 ;  /* 0x0000000103057824 */ /* 0x010fe200030e0655 */
[----:B------:R-:W-:Y:S01]  /*9a30*/  ISETP.GT.AND P6, PT, R2, 0x11, PT ;  /* 0x000000110200780c */ /* 0x000fe20003fc4270 */
[----:B------:R-:W4:Y:S04]  /*9a40*/  LDL R85, [R1+0xf8] ;  /* 0x0000f80001557983 */ /* 0x000f280000100800 */
[----:B------:R1:W-:Y:S02]  /*9a50*/  LDGSTS.E [R8+0x3400], [R4.64], P5 ;  /* 0x0340000004087fae */ /* 0x0003e4000a921844 */
[----:B-1----:R-:W-:-:S02]  /*9a60*/  SEL R5, RZ, 0x4, !P6 ;  /* 0x00000004ff057807 */ /* 0x002fc40007000000 */
[C---:B------:R-:W-:Y:S02]  /*9a70*/  IADD3 R4, P6, R0.reuse, R84, RZ ;  /* 0x0000005400047210 */ /* 0x040fe40007fde0ff */
[----:B------:R-:W4:Y:S01]  /*9a80*/  LDL R84, [R1+0xfc] ;  /* 0x0000fc0001547983 */ /* 0x000f220000100800 */
[----:B------:R-:W-:Y:S02]  /*9a90*/  SEL R9, R5, RZ, !P4 ;  /* 0x000000ff05097207 */ /* 0x000fe40006000000 */
[----:B------:R-:W-:Y:S02]  /*9aa0*/  IMAD.X R5, R3, 0x1, R17, P6 ;  /* 0x0000000103057824 */ /* 0x000fe400030e0611 */
[----:B------:R-:W4:Y:S04]  /*9ab0*/  LDL R17, [R1+0x130] ;  /* 0x0001300001117983 */ /* 0x000f280000100800 */
[----:B------:R1:W-:Y:S02]  /*9ac0*/  LDGSTS.E [R8+0x3600], [R4.64], P5 ;  /* 0x0360000004087fae */ /* 0x0003e4000a921844 */
[----:B-1----:R-:W-:-:S02]  /*9ad0*/  IADD3 R4, P5, R0, R16, RZ ;  /* 0x0000001000047210 */ /* 0x002fc40007fbe0ff */
[----:B------:R-:W4:Y:S03]  /*9ae0*/  LDL R16, [R1+0x134] ;  /* 0x0001340001107983 */ /* 0x000f260000100800 */
[----:B---3--:R-:W-:Y:S02]  /*9af0*/  IMAD.X R5, R3, 0x1, R13, P5 ;  /* 0x0000000103057824 */ /* 0x008fe400028e060d */
[----:B------:R-:W3:Y:S01]  /*9b00*/  LDL R13, [R1+0x138] ;  /* 0x00013800010d7983 */ /* 0x000ee20000100800 */
[----:B------:R-:W-:Y:S02]  /*9b10*/  ISETP.NE.U32.AND P6, PT, R9, RZ, PT ;  /* 0x000000ff0900720c */ /* 0x000fe40003fc5070 */
[----:B------:R-:W-:-:S11]  /*9b20*/  ISETP.GT.AND P5, PT, R2, 0x15, PT ;  /* 0x000000150200780c */ /* 0x000fd60003fa4270 */
[----:B------:R1:W-:Y:S02]  /*9b30*/  LDGSTS.E [R8+0x4400], [R4.64], P6 ;  /* 0x0440000004087fae */ /* 0x0003e4000b121844 */
[----:B-1----:R-:W-:Y:S02]  /*9b40*/  SEL R5, RZ, 0x4, !P5 ;  /* 0x00000004ff057807 */ /* 0x002fe40006800000 */
[----:B------:R-:W-:Y:S02]  /*9b50*/  IADD3 R4, P5, R0, R149, RZ ;  /* 0x0000009500047210 */ /* 0x000fe40007fbe0ff */
[----:B------:R-:W-:-:S03]  /*9b60*/  SEL R9, R5, RZ, !P4 ;  /* 0x000000ff05097207 */ /* 0x000fc60006000000 */
[----:B------:R-:W-:Y:S01]  /*9b70*/  IMAD.X R5, R3, 0x1, R148, P5 ;  /* 0x0000000103057824 */ /* 0x000fe200028e0694 */
[----:B------:R-:W-:-:S04]  /*9b80*/  ISETP.NE.U32.AND P5, PT, R9, RZ, PT ;  /* 0x000000ff0900720c */ /* 0x000fc80003fa5070 */
[----:B------:R1:W-:Y:S02]  /*9b90*/  LDGSTS.E [R8+0x4600], [R4.64], P6 ;  /* 0x0460000004087fae */ /* 0x0003e4000b121844 */
[----:B-1----:R-:W-:Y:S02]  /*9ba0*/  IADD3 R4, P6, R0, R141, RZ ;  /* 0x0000008d00047210 */ /* 0x002fe40007fde0ff */
[----:B------:R-:W3:Y:S03]  /*9bb0*/  LDL R141, [R1+0x88] ;  /* 0x00008800018d7983 */ /* 0x000ee60000100800 */
[----:B------:R-:W-:Y:S01]  /*9bc0*/  IMAD.X R5, R3, 0x1, R140, P6 ;  /* 0x0000000103057824 */ /* 0x000fe200030e068c */
[----:B------:R-:W-:Y:S01]  /*9bd0*/  ISETP.GT.AND P6, PT, R2, 0x19, PT ;  /* 0x000000190200780c */ /* 0x000fe20003fc4270 */
[----:B------:R-:W3:Y:S04]  /*9be0*/  LDL R140, [R1+0x8c] ;  /* 0x00008c00018c7983 */ /* 0x000ee80000100800 */
[----:B------:R1:W-:Y:S02]  /*9bf0*/  LDGSTS.E [R8+0x5400], [R4.64], P5 ;  /* 0x0540000004087fae */ /* 0x0003e4000a921844 */
[----:B-1----:R-:W-:-:S02]  /*9c00*/  SEL R5, RZ, 0x4, !P6 ;  /* 0x00000004ff057807 */ /* 0x002fc40007000000 */
[C---:B------:R-:W-:Y:S02]  /*9c10*/  IADD3 R4, P6, R0.reuse, R113, RZ ;  /* 0x0000007100047210 */ /* 0x040fe40007fde0ff */
[----:B------:R-:W-:Y:S01]  /*9c20*/  SEL R9, R5, RZ, !P4 ;  /* 0x000000ff05097207 */ /* 0x000fe20006000000 */
[----:B------:R-:W3:Y:S02]  /*9c30*/  LDL R113, [R1+0xc0] ;  /* 0x0000c00001717983 */ /* 0x000ee40000100800 */
[----:B------:R-:W-:Y:S01]  /*9c40*/  IMAD.X R5, R3, 0x1, R112, P6 ;  /* 0x0000000103057824 */ /* 0x000fe200030e0670 */
[----:B------:R-:W-:Y:S01]  /*9c50*/  ISETP.NE.U32.AND P6, PT, R9, RZ, PT ;  /* 0x000000ff0900720c */ /* 0x000fe20003fc5070 */
[----:B------:R-:W3:Y:S04]  /*9c60*/  LDL R112, [R1] ;  /* 0x0000000001707983 */ /* 0x000ee80000100800 */
[----:B------:R1:W-:Y:S02]  /*9c70*/  LDGSTS.E [R8+0x5600], [R4.64], P5 ;  /* 0x0560000004087fae */ /* 0x0003e4000a921844 */
[----:B-1----:R-:W-:-:S02]  /*9c80*/  IADD3 R4, P5, R0, R97, RZ ;  /* 0x0000006100047210 */ /* 0x002fc40007fbe0ff */
[----:B------:R-:W3:Y:S03]  /*9c90*/  LDL R97, [R1+0x4] ;  /* 0x0000040001617983 */ /* 0x000ee60000100800 */
[----:B--2---:R-:W-:Y:S01]  /*9ca0*/  IMAD.X R5, R3, 0x1, R96, P5 ;  /* 0x0000000103057824 */ /* 0x004fe200028e0660 */
[----:B------:R-:W-:Y:S01]  /*9cb0*/  ISETP.GT.AND P5, PT, R2, 0x1d, PT ;  /* 0x0000001d0200780c */ /* 0x000fe20003fa4270 */
[----:B------:R-:W2:Y:S04]  /*9cc0*/  LDL R96, [R1+0x8] ;  /* 0x0000080001607983 */ /* 0x000ea80000100800 */
[----:B------:R1:W-:Y:S02]  /*9cd0*/  LDGSTS.E [R8+0x6400], [R4.64], P6 ;  /* 0x0640000004087fae */ /* 0x0003e4000b121844 */
[----:B-1----:R-:W-:-:S02]  /*9ce0*/  SEL R5, RZ, 0x4, !P5 ;  /* 0x00000004ff057807 */ /* 0x002fc40006800000 */
[----:B----4-:R-:W-:Y:S02]  /*9cf0*/  IADD3 R4, P5, R0, R85, RZ ;  /* 0x0000005500047210 */ /* 0x010fe40007fbe0ff */
        /* <DEDUP_REMOVED lines=12> */
[----:B------:R-:W4:Y:S03]  /*9dc0*/  LDL R13, [R1+0x4c] ;  /* 0x00004c00010d7983 */ /* 0x000f260000100800 */
[----:B------:R-:W-:Y:S02]  /*9dd0*/  IMAD.X R5, R3, 0x1, R12, P6 ;  /* 0x0000000103057824 */ /* 0x000fe400030e060c */
[----:B------:R-:W4:Y:S04]  /*9de0*/  LDL R12, [R1+0x80] ;  /* 0x00008000010c7983 */ /* 0x000f280000100800 */
[----:B------:R1:W-:Y:S01]  /*9df0*/  LDGSTS.E [R8+0x7600], [R4.64], P5 ;  /* 0x0760000004087fae */ /* 0x0003e2000a921844 */
[----:B------:R-:W-:-:S04]  /*9e00*/  ISETP.GT.AND P5, PT, R2, 0x2, PT ;  /* 0x000000020200780c */ /* 0x000fc80003fa4270 */
[----:B-1----:R-:W-:-:S04]  /*9e10*/  SEL R4, RZ, 0x4, !P5 ;  /* 0x00000004ff047807 */ /* 0x002fc80006800000 */
[----:B------:R-:W-:-:S04]  /*9e20*/  SEL R4, R4, RZ, !P4 ;  /* 0x000000ff04047207 */ /* 0x000fc80006000000 */
[----:B------:R-:W-:Y:S02]  /*9e30*/  ISETP.NE.U32.AND P6, PT, R4, RZ, PT ;  /* 0x000000ff0400720c */ /* 0x000fe40003fc5070 */
[----:B------:R-:W-:Y:S01]  /*9e40*/  IADD3 R4, P5, R0, R221, RZ ;  /* 0x000000dd00047210 */ /* 0x000fe20007fbe0ff */
[----:B------:R-:W-:-:S04]  /*9e50*/  IMAD R8, R197, 0x8000, R210 ;  /* 0x00008000c5087824 */ /* 0x000fc800078e02d2 */
        /* <DEDUP_REMOVED lines=25> */
[----:B-1----:R-:W-:-:S04]  /*9ff0*/  SEL R5, RZ, 0x4, !P5 ;  /* 0x00000004ff057807 */ /* 0x002fc80006800000 */
[----:B------:R-:W-:Y:S02]  /*a000*/  SEL R9, R5, RZ, !P4 ;  /* 0x000000ff05097207 */ /* 0x000fe40006000000 */
[C---:B--2---:R-:W-:Y:S02]  /*a010*/  IADD3 R4, P5, R0.reuse, R96, RZ ;  /* 0x0000006000047210 */ /* 0x044fe40007fbe0ff */
[----:B------:R-:W2:Y:S03]  /*a020*/  LDL R96, [R1+0xcc] ;  /* 0x0000cc0001607983 */ /* 0x000ea60000100800 */
[----:B----4-:R-:W-:Y:S01]  /*a030*/  IMAD.X R5, R3, 0x1, R85, P5 ;  /* 0x0000000103057824 */ /* 0x010fe200028e0655 */
[----:B------:R-:W-:Y:S01]  /*a040*/  ISETP.NE.U32.AND P5, PT, R9, RZ, PT ;  /* 0x000000ff0900720c */ /* 0x000fe20003fa5070 */
[----:B------:R-:W4:Y:S04]  /*a050*/  LDL R85, [R1+0x100] ;  /* 0x0001000001557983 */ /* 0x000f280000100800 */
[----:B------:R1:W-:Y:S02]  /*a060*/  LDGSTS.E [R8+0x2a00], [R4.64], P6 ;  /* 0x02a0000004087fae */ /* 0x0003e4000b121844 */
[----:B-1----:R-:W-:-:S02]  /*a070*/  IADD3 R4, P6, R0, R84, RZ ;  /* 0x0000005400047210 */ /* 0x002fc40007fde0ff */
[----:B------:R-:W4:Y:S03]  /*a080*/  LDL R84, [R1+0x104] ;  /* 0x0001040001547983 */ /* 0x000f260000100800 */
[----:B------:R-:W-:Y:S01]  /*a090*/  IMAD.X R5, R3, 0x1, R17, P6 ;  /* 0x0000000103057824 */ /* 0x000fe200030e0611 */
        /* <DEDUP_REMOVED lines=12> */
[----:B------:R-:W-:Y:S02]  /*a160*/  IMAD.X R5, R3, 0x1, R10, P5 ;  /* 0x0000000103057824 */ /* 0x000fe400028e060a */
[----:B------:R-:W4:Y:S01]  /*a170*/  LDL R10, [R1+0x14c] ;  /* 0x00014c00010a7983 */ /* 0x000f220000100800 */
[----:B------:R-:W-:Y:S02]  /*a180*/  ISETP.NE.U32.AND P6, PT, R9, RZ, PT ;  /* 0x000000ff0900720c */ /* 0x000fe40003fc5070 */
[----:B------:R-:W-:-:S11]  /*a190*/  ISETP.GT.AND P5, PT, R2, 0x16, PT ;  /* 0x000000160200780c */ /* 0x000fd60003fa4270 */
[----:B------:R1:W-:Y:S02]  /*a1a0*/  LDGSTS.E [R8+0x4800], [R4.64], P6 ;  /* 0x0480000004087fae */ /* 0x0003e4000b121844 */
[----:B-1----:R-:W-:Y:S02]  /*a1b0*/  SEL R5, RZ, 0x4, !P5 ;  /* 0x00000004ff057807 */ /* 0x002fe40006800000 */
[C---:B------:R-:W-:Y:S02]  /*a1c0*/  IADD3 R4, P5, R0.reuse, R141, RZ ;  /* 0x0000008d00047210 */ /* 0x040fe40007fbe0ff */
[----:B------:R-:W-:Y:S01]  /*a1d0*/  SEL R9, R5, RZ, !P4 ;  /* 0x000000ff05097207 */ /* 0x000fe20006000000 */
[----:B------:R-:W4:Y:S02]  /*a1e0*/  LDL R141, [R1+0x10] ;  /* 0x00001000018d7983 */ /* 0x000f240000100800 */
[----:B------:R-:W-:Y:S01]  /*a1f0*/  IMAD.X R5, R3, 0x1, R140, P5 ;  /* 0x0000000103057824 */ /* 0x000fe200028e068c */
[----:B------:R-:W-:Y:S01]  /*a200*/  ISETP.NE.U32.AND P5, PT, R9, RZ, PT ;  /* 0x000000ff0900720c */ /* 0x000fe20003fa5070 */
[----:B------:R-:W4:Y:S04]  /*a210*/  LDL R140, [R1+0x14] ;  /* 0x00001400018c7983 */ /* 0x000f280000100800 */
[----:B------:R1:W-:Y:S02]  /*a220*/  LDGSTS.E [R8+0x4a00], [R4.64], P6 ;  /* 0x04a0000004087fae */ /* 0x0003e4000b121844 */
[----:B-1----:R-:W-:-:S02]  /*a230*/  IADD3 R4, P6, R0, R113, RZ ;  /* 0x0000007100047210 */ /* 0x002fc40007fde0ff */
[----:B------:R-:W4:Y:S03]  /*a240*/  LDL R113, [R1+0x18] ;  /* 0x0000180001717983 */ /* 0x000f260000100800 */
[----:B---3--:R-:W-:Y:S01]  /*a250*/  IMAD.X R5, R3, 0x1, R112, P6 ;  /* 0x0000000103057824 */ /* 0x008fe200030e0670 */
[----:B------:R-:W-:Y:S01]  /*a260*/  ISETP.GT.AND P6, PT, R2, 0x1a, PT ;  /* 0x0000001a0200780c */ /* 0x000fe20003fc4270 */
[----:B------:R-:W3:Y:S04]  /*a270*/  LDL R112, [R1+0x1c] ;  /* 0x00001c0001707983 */ /* 0x000ee80000100800 */
[----:B------:R1:W-:Y:S02]  /*a280*/  LDGSTS.E [R8+0x5800], [R4.64], P5 ;  /* 0x0580000004087fae */ /* 0x0003e4000a921844 */
[----:B-1----:R-:W-:-:S02]  /*a290*/  SEL R5, RZ, 0x4, !P6 ;  /* 0x00000004ff057807 */ /* 0x002fc40007000000 */
[C---:B------:R-:W-:Y:S02]  /*a2a0*/  IADD3 R4, P6, R0.reuse, R97, RZ ;  /* 0x0000006100047210 */ /* 0x040fe40007fde0ff */
[----:B------:R-:W-:Y:S01]  /*a2b0*/  SEL R9, R5, RZ, !P4 ;  /* 0x000000ff05097207 */ /* 0x000fe20006000000 */
[----:B------:R-:W3:Y:S02]  /*a2c0*/  LDL R97, [R1+0x50] ;  /* 0x0000500001617983 */ /* 0x000ee40000100800 */
[----:B--2---:R-:W-:Y:S01]  /*a2d0*/  IMAD.X R5, R3, 0x1, R96, P6 ;  /* 0x0000000103057824 */ /* 0x004fe200030e0660 */
[----:B------:R-:W-:Y:S01]  /*a2e0*/  ISETP.NE.U32.AND P6, PT, R9, RZ, PT ;  /* 0x000000ff0900720c */ /* 0x000fe20003fc5070 */
[----:B------:R-:W2:Y:S04]  /*a2f0*/  LDL R96, [R1+0x54] ;  /* 0x0000540001607983 */ /* 0x000ea80000100800 */
[----:B------:R4:W-:Y:S02]  /*a300*/  LDGSTS.E [R8+0x5a00], [R4.64], P5 ;  /* 0x05a0000004087fae */ /* 0x0009e4000a921844 */
[----:B----4-:R-:W-:-:S02]  /*a310*/  IADD3 R4, P5, R0, R85, RZ ;  /* 0x0000005500047210 */ /* 0x010fc40007fbe0ff */
[----:B------:R-:W4:Y:S03]  /*a320*/  LDL R85, [R1+0x58] ;  /* 0x0000580001557983 */ /* 0x000f260000100800 */
[----:B------:R-:W-:Y:S01]  /*a330*/  IMAD.X R5, R3, 0x1, R84, P5 ;  /* 0x0000000103057824 */ /* 0x000fe200028e0654 */
[----:B------:R-:W-:Y:S01]  /*a340*/  ISETP.GT.AND P5, PT, R2, 0x1e, PT ;  /* 0x0000001e0200780c */ /* 0x000fe20003fa4270 */
[----:B------:R-:W4:Y:S04]  /*a350*/  LDL R84, [R1+0x5c] ;  /* 0x00005c0001547983 */ /* 0x000f280000100800 */
[----:B------:R1:W-:Y:S02]  /*a360*/  LDGSTS.E [R8+0x6800], [R4.64], P6 ;  /* 0x0680000004087fae */ /* 0x0003e4000b121844 */
[----:B-1----:R-:W-:-:S02]  /*a370*/  SEL R5, RZ, 0x4, !P5 ;  /* 0x00000004ff057807 */ /* 0x002fc40006800000 */
[----:B------:R-:W-:Y:S02]  /*a380*/  IADD3 R4, P5, R0, R17, RZ ;  /* 0x0000001100047210 */ /* 0x000fe40007fbe0ff */
[----:B------:R-:W-:-:S03]  /*a390*/  SEL R9, R5, RZ, !P4 ;  /* 0x000000ff05097207 */ /* 0x000fc60006000000 */
[----:B------:R-:W-:Y:S01]  /*a3a0*/  IMAD.X R5, R3, 0x1, R16, P5 ;  /* 0x0000000103057824 */ /* 0x000fe200028e0610 */
[----:B------:R-:W-:Y:S02]  /*a3b0*/  ISETP.NE.U32.AND P5, PT, R9, RZ, PT ;  /* 0x000000ff0900720c */ /* 0x000fe40003fa5070 */
[----:B------:R-:W4:Y:S04]  /*a3c0*/  LDL R9, [R1+0x90] ;  /* 0x0000900001097983 */ /* 0x000f280000100800 */
[----:B------:R1:W-:Y:S02]  /*a3d0*/  LDGSTS.E [R8+0x6a00], [R4.64], P6 ;  /* 0x06a0000004087fae */ /* 0x0003e4000b121844 */
[----:B-1----:R-:W-:-:S05]  /*a3e0*/  IADD3 R4, P6, R0, R13, RZ ;  /* 0x0000000d00047210 */ /* 0x002fca0007fde0ff */
[----:B------:R-:W-:-:S05]  /*a3f0*/  IMAD.X R5, R3, 0x1, R12, P6 ;  /* 0x0000000103057824 */ /* 0x000fca00030e060c */
[----:B------:R1:W-:Y:S01]  /*a400*/  LDGSTS.E [R8+0x7800], [R4.64], P5 ;  /* 0x0780000004087fae */ /* 0x0003e2000a921844 */
[C---:B------:R-:W-:Y:S03]  /*a410*/  HMMA.1688.F32.TF32 R12, R152.reuse, R14, R24 ;  /* 0x0000000e980c723c */ /* 0x040fe60000081018 */
[----:B------:R-:W4:Y:S04]  /*a420*/  LDL R27, [R1+0x98] ;  /* 0x00009800011b7983 */ /* 0x000f280000100800 */
[----:B------:R-:W4:Y:S01]  /*a430*/  LDL R25, [R1+0xd0] ;  /* 0x0000d00001197983 */ /* 0x000f220000100800 */
[----:B-1----:R-:W-:Y:S01]  /*a440*/  IADD3 R4, P6, R0, R11, RZ ;  /* 0x0000000b00047210 */ /* 0x002fe20007fde0ff */
[----:B------:R-:W-:Y:S02]  /*a450*/  HMMA.1688.F32.TF32 R16, R152, R18, R20 ;  /* 0x000000129810723c */ /* 0x000fe40000081014 */
[----:B------:R-:W4:Y:S04]  /*a460*/  LDL R11, [R1+0x94] ;  /* 0x00009400010b7983 */ /* 0x000f280000100800 */
[----:B------:R-:W4:Y:S04]  /*a470*/  LDL R22, [R1+0x9c] ;  /* 0x00009c0001167983 */ /* 0x000f280000100800 */
[----:B------:R-:W4:Y:S04]  /*a480*/  LDL R26, [R1+0xd4] ;  /* 0x0000d400011a7983 */ /* 0x000f280000100800 */
[----:B------:R-:W4:Y:S04]  /*a490*/  LDL R24, [R1+0xd8] ;  /* 0x0000d80001187983 */ /* 0x000f280000100800 */
[----:B------:R-:W4:Y:S04]  /*a4a0*/  LDL R21, [R1+0xdc] ;  /* 0x0000dc0001157983 */ /* 0x000f280000100800 */
[----:B------:R-:W4:Y:S01]  /*a4b0*/  LDL R23, [R1+0x110] ;  /* 0x0001100001177983 */ /* 0x000f220000100800 */
[----:B------:R-:W-:-:S03]  /*a4c0*/  IMAD.X R5, R3, 0x1, R10, P6 ;  /* 0x0000000103057824 */ /* 0x000fc600030e060a */
        /* <DEDUP_REMOVED lines=34> */
[----:B---3--:R-:W-:Y:S01]  /*a6f0*/  IMAD.X R5, R3, 0x1, R112, P5 ;  /* 0x0000000103057824 */ /* 0x008fe200028e0670 */
[----:B------:R-:W-:-:S04]  /*a700*/  ISETP.NE.U32.AND P5, PT, R8, RZ, PT ;  /* 0x000000ff0800720c */ /* 0x000fc80003fa5070 */
[----:B------:R1:W-:Y:S02]  /*a710*/  LDGSTS.E [R10+0x2e00], [R4.64], P6 ;  /* 0x02e00000040a7fae */ /* 0x0003e4000b121844 */
[----:B-1----:R-:W-:-:S05]  /*a720*/  IADD3 R4, P6, R0, R97, RZ ;  /* 0x0000006100047210 */ /* 0x002fca0007fde0ff */
[----:B--2---:R-:W-:Y:S01]  /*a730*/  IMAD.X R5, R3, 0x1, R96, P6 ;  /* 0x0000000103057824 */ /* 0x004fe200030e0660 */
[----:B------:R-:W-:-:S04]  /*a740*/  ISETP.GT.AND P6, PT, R2, 0x13, PT ;  /* 0x000000130200780c */ /* 0x000fc80003fc4270 */
[----:B------:R1:W-:Y:S02]  /*a750*/  LDGSTS.E [R10+0x3c00], [R4.64], P5 ;  /* 0x03c00000040a7fae */ /* 0x0003e4000a921844 */
[----:B-1----:R-:W-:Y:S02]  /*a760*/  SEL R5, RZ, 0x4, !P6 ;  /* 0x00000004ff057807 */ /* 0x002fe40007000000 */
[----:B----4-:R-:W-:Y:S02]  /*a770*/  IADD3 R4, P6, R0, R85, RZ ;  /* 0x0000005500047210 */ /* 0x010fe40007fde0ff */
[----:B------:R-:W-:-:S03]  /*a780*/  SEL R8, R5, RZ, !P4 ;  /* 0x000000ff05087207 */ /* 0x000fc60006000000 */
[----:B------:R-:W-:Y:S01]  /*a790*/  IMAD.X R5, R3, 0x1, R84, P6 ;  /* 0x0000000103057824 */ /* 0x000fe200030e0654 */
[----:B------:R-:W-:-:S04]  /*a7a0*/  ISETP.NE.U32.AND P6, PT, R8, RZ, PT ;  /* 0x000000ff0800720c */ /* 0x000fc80003fc5070 */
[----:B------:R1:W-:Y:S02]  /*a7b0*/  LDGSTS.E [R10+0x3e00], [R4.64], P5 ;  /* 0x03e00000040a7fae */ /* 0x0003e4000a921844 */
[----:B-1----:R-:W-:Y:S02]  /*a7c0*/  IADD3 R4, P5, R0, R9, RZ ;  /* 0x0000000900047210 */ /* 0x002fe40007fbe0ff */
[----:B------:R-:W2:Y:S01]  /*a7d0*/  LDL R9, [R1+0x118] ;  /* 0x0001180001097983 */ /* 0x000ea20000100800 */
[C---:B------:R-:W-:Y:S03]  /*a7e0*/  HMMA.1688.F32.TF32 R84, R152.reuse, R86, R28 ;  /* 0x000000569854723c */ /* 0x040fe6000008101c */
[----:B------:R-:W3:Y:S04]  /*a7f0*/  LDL R28, [R1+0x15c] ;  /* 0x00015c00011c7983 */ /* 0x000ee80000100800 */
[----:B------:R-:W4:Y:S01]  /*a800*/  LDL R31, [R1+0x18c] ;  /* 0x00018c00011f7983 */ /* 0x000f220000100800 */
[C---:B------:R-:W-:Y:S03]  /*a810*/  HMMA.1688.F32.TF32 R140, R152.reuse, R142, R144 ;  /* 0x0000008e988c723c */ /* 0x040fe60000081090 */
[----:B------:R-:W3:Y:S04]  /*a820*/  LDL R144, [R1+0x1b4] ;  /* 0x0001b40001907983 */ /* 0x000ee80000100800 */
[----:B------:R-:W3:Y:S01]  /*a830*/  LDL R145, [R1+0x1c0] ;  /* 0x0001c00001917983 */ /* 0x000ee20000100800 */
[C---:B------:R-:W-:Y:S03]  /*a840*/  HMMA.1688.F32.TF32 R112, R152.reuse, R114, R56 ;  /* 0x000000729870723c */ /* 0x040fe60000081038 */
[----:B------:R-:W3:Y:S04]  /*a850*/  LDL R59, [R1+0x1d0] ;  /* 0x0001d000013b7983 */ /* 0x000ee80000100800 */
[----:B------:R-:W3:Y:S04]  /*a860*/  LDL R58, [R1+0x1c4] ;  /* 0x0001c400013a7983 */ /* 0x000ee80000100800 */
[----:B------:R-:W3:Y:S01]  /*a870*/  LDL R57, [R1+0x168] ;  /* 0x0001680001397983 */ /* 0x000ee20000100800 */
[----:B------:R-:W-:Y:S03]  /*a880*/  HMMA.1688.F32.TF32 R96, R152, R98, R52 ;  /* 0x000000629860723c */ /* 0x000fe60000081034 */
[----:B------:R-:W3:Y:S04]  /*a890*/  LDL R56, [R1+0x178] ;  /* 0x0001780001387983 */ /* 0x000ee80000100800 */
[----:B------:R-:W3:Y:S01]  /*a8a0*/  LDL R55, [R1+0x16c] ;  /* 0x00016c0001377983 */ /* 0x000ee20000100800 */
[----:B------:R-:W-:Y:S01]  /*a8b0*/  IMAD.X R5, R3, 0x1, R11, P5 ;  /* 0x0000000103057824 */ /* 0x000fe200028e060b */
[----:B------:R-:W-:-:S02]  /*a8c0*/  ISETP.GT.AND P5, PT, R2, 0x17, PT ;  /* 0x000000170200780c */ /* 0x000fc40003fa4270 */
[----:B------:R-:W3:Y:S04]  /*a8d0*/  LDL R11, [R1+0x11c] ;  /* 0x00011c00010b7983 */ /* 0x000ee80000100800 */
[----:B------:R1:W-:Y:S04]  /*a8e0*/  LDGSTS.E [R10+0x4c00], [R4.64], P6 ;  /* 0x04c00000040a7fae */ /* 0x0003e8000b121844 */
[----:B------:R-:W4:Y:S04]  /*a8f0*/  LDL R54, [R1+0x188] ;  /* 0x0001880001367983 */ /* 0x000f280000100800 */
[----:B------:R-:W4:Y:S01]  /*a900*/  LDL R53, [R1+0x17c] ;  /* 0x00017c0001357983 */ /* 0x000f220000100800 */
[----:B-1----:R-:W-:-:S03]  /*a910*/  SEL R5, RZ, 0x4, !P5 ;  /* 0x00000004ff057807 */ /* 0x002fc60006800000 */
[----:B------:R-:W4:Y:S01]  /*a920*/  LDL R52, [R1+0x198] ;  /* 0x0001980001347983 */ /* 0x000f220000100800 */
[----:B------:R-:W-:Y:S02]  /*a930*/  IADD3 R4, P5, R0, R27, RZ ;  /* 0x0000001b00047210 */ /* 0x000fe40007fbe0ff */
[----:B------:R-:W-:Y:S01]  /*a940*/  SEL R8, R5, RZ, !P4 ;  /* 0x000000ff05087207 */ /* 0x000fe20006000000 */
[----:B------:R-:W4:Y:S02]  /*a950*/  LDL R27, [R1+0x174] ;  /* 0x00017400011b7983 */ /* 0x000f240000100800 */
[----:B------:R-:W-:Y:S01]  /*a960*/  IMAD.X R5, R3, 0x1, R22, P5 ;  /* 0x0000000103057824 */ /* 0x000fe200028e0616 */
[----:B------:R-:W-:Y:S01]  /*a970*/  ISETP.NE.U32.AND P5, PT, R8, RZ, PT ;  /* 0x000000ff0800720c */ /* 0x000fe20003fa5070 */
[----:B------:R-:W4:Y:S04]  /*a980*/  LDL R22, [R1+0x150] ;  /* 0x0001500001167983 */ /* 0x000f280000100800 */
[----:B------:R1:W-:Y:S04]  /*a990*/  LDGSTS.E [R10+0x4e00], [R4.64], P6 ;  /* 0x04e00000040a7fae */ /* 0x0003e8000b121844 */
[----:B------:R-:W4:Y:S04]  /*a9a0*/  LDL R30, [R1+0x1a8] ;  /* 0x0001a800011e7983 */ /* 0x000f280000100800 */
[----:B------:R-:W4:Y:S01]  /*a9b0*/  LDL R29, [R1+0x19c] ;  /* 0x00019c00011d7983 */ /* 0x000f220000100800 */
[----:B-1----:R-:W-:-:S03]  /*a9c0*/  IADD3 R4, P6, R0, R25, RZ ;  /* 0x0000001900047210 */ /* 0x002fc60007fde0ff */
[----:B------:R-:W4:Y:S02]  /*a9d0*/  LDL R25, [R1+0x154] ;  /* 0x0001540001197983 */ /* 0x000f240000100800 */
[----:B------:R-:W-:Y:S01]  /*a9e0*/  IMAD.X R5, R3, 0x1, R26, P6 ;  /* 0x0000000103057824 */ /* 0x000fe200030e061a */
[----:B------:R-:W-:-:S04]  /*a9f0*/  ISETP.GT.AND P6, PT, R2, 0x1b, PT ;  /* 0x0000001b0200780c */ /* 0x000fc80003fc4270 */
[----:B------:R1:W-:Y:S02]  /*aa00*/  LDGSTS.E [R10+0x5c00], [R4.64], P5 ;  /* 0x05c00000040a7fae */ /* 0x0003e4000a921844 */
[----:B-1----:R-:W-:Y:S02]  /*aa10*/  SEL R5, RZ, 0x4, !P6 ;  /* 0x00000004ff057807 */ /* 0x002fe40007000000 */
[C---:B------:R-:W-:Y:S02]  /*aa20*/  IADD3 R4, P6, R0.reuse, R24, RZ ;  /* 0x0000001800047210 */ /* 0x040fe40007fde0ff */
[----:B------:R-:W4:Y:S01]  /*aa30*/  LDL R24, [R1+0x158] ;  /* 0x0001580001187983 */ /* 0x000f220000100800 */
[----:B------:R-:W-:Y:S02]  /*aa40*/  SEL R8, R5, RZ, !P4 ;  /* 0x000000ff05087207 */ /* 0x000fe40006000000 */
[----:B------:R-:W-:Y:S02]  /*aa50*/  IMAD.X R5, R3, 0x1, R21, P6 ;  /* 0x0000000103057824 */ /* 0x000fe400030e0615 */
[----:B------:R-:W4:Y:S04]  /*aa60*/  LDL R21, [R1+0x160] ;  /* 0x0001600001157983 */ /* 0x000f280000100800 */
[----:B------:R1:W-:Y:S02]  /*aa70*/  LDGSTS.E [R10+0x5e00], [R4.64], P5 ;  /* 0x05e00000040a7fae */ /* 0x0003e4000a921844 */
[----:B-1----:R-:W-:-:S02]  /*aa80*/  IADD3 R4, P5, R0, R23, RZ ;  /* 0x0000001700047210 */ /* 0x002fc40007fbe0ff */
[----:B------:R-:W4:Y:S04]  /*aa90*/  LDL R23, [R1+0x170] ;  /* 0x0001700001177983 */ /* 0x000f280000100800 */
[----:B------:R-:W1:Y:S01]  /*aaa0*/  S2R R26, SR_TID.X ;  /* 0x00000000001a7919 */ /* 0x000e620000002100 */
[----:B------:R-:W-:Y:S01]  /*aab0*/  ISETP.NE.U32.AND P6, PT, R8, RZ, PT ;  /* 0x000000ff0800720c */ /* 0x000fe20003fc5070 */
[----:B------:R-:W-:Y:S02]  /*aac0*/  IMAD.X R5, R3, 0x1, R20, P5 ;  /* 0x0000000103057824 */ /* 0x000fe400028e0614 */
[----:B------:R-:W4:Y:S10]  /*aad0*/  LDL R20, [R1+0x164] ;  /* 0x0001640001147983 */ /* 0x000f340000100800 */
[----:B------:R2:W-:Y:S01]  /*aae0*/  LDGSTS.E [R10+0x6c00], [R4.64], P6 ;  /* 0x06c00000040a7fae */ /* 0x0005e2000b121844 */
[----:B-1----:R-:W-:-:S02]  /*aaf0*/  LOP3.LUT R26, R26, 0x1f, RZ, 0xc0, !PT ;  /* 0x0000001f1a1a7812 */ /* 0x002fc400078ec0ff */
[----:B--2---:R-:W-:-:S05]  /*ab00*/  IADD3 R8, P5, R0, R9, RZ ;  /* 0x0000000900087210 */ /* 0x004fca0007fbe0ff */
[----:B---3--:R-:W-:Y:S01]  /*ab10*/  IMAD.X R9, R3, 0x1, R11, P5 ;  /* 0x0000000103097824 */ /* 0x008fe200028e060b */
[----:B------:R-:W-:Y:S01]  /*ab20*/  ISETP.GT.AND P5, PT, R2, 0x1f, PT ;  /* 0x0000001f0200780c */ /* 0x000fe20003fa4270 */
[----:B------:R-:W2:Y:S03]  /*ab30*/  LDL R11, [R1+0x180] ;  /* 0x00018000010b7983 */ /* 0x000ea60000100800 */
[----:B------:R-:W-:Y:S01]  /*ab40*/  SEL R5, RZ, 0x4, !P5 ;  /* 0x00000004ff057807 */ /* 0x000fe20006800000 */
[----:B------:R1:W-:Y:S01]  /*ab50*/  LDGSTS.E [R10+0x6e00], [R8.64], P6 ;  /* 0x06e00000080a7fae */ /* 0x0003e2000b121844 */
[----:B------:R-:W-:-:S03]  /*ab60*/  ISETP.GE.AND P5, PT, R26, R2, PT ;  /* 0x000000021a00720c */ /* 0x000fc60003fa6270 */
[----:B------:R-:W3:Y:S01]  /*ab70*/  LDL R26, [R1+0x184] ;  /* 0x00018400011a7983 */ /* 0x000ee20000100800 */
[----:B-1----:R-:W-:Y:S02]  /*ab80*/  SEL R8, R5, RZ, !P4 ;  /* 0x000000ff05087207 */ /* 0x002fe40006000000 */
[----:B----4-:R-:W-:Y:S02]  /*ab90*/  IADD3 R4, P6, R0, R22, RZ ;  /* 0x0000001600047210 */ /* 0x010fe40007fde0ff */
[----:B------:R-:W4:Y:S03]  /*aba0*/  LDL R22, [R1+0x190] ;  /* 0x0001900001167983 */ /* 0x000f260000100800 */
[----:B------:R-:W-:Y:S01]  /*abb0*/  IMAD.X R5, R3, 0x1, R25, P6 ;  /* 0x0000000103057824 */ /* 0x000fe200030e0619 */
[----:B------:R-:W-:Y:S01]  /*abc0*/  ISETP.NE.U32.AND P6, PT, R8, RZ, PT ;  /* 0x000000ff0800720c */ /* 0x000fe20003fc5070 */
[----:B------:R-:W4:Y:S01]  /*abd0*/  LDL R25, [R1+0x1a0] ;  /* 0x0001a00001197983 */ /* 0x000f220000100800 */
[----:B------:R-:W-:-:S04]  /*abe0*/  SEL R8, RZ, 0x4, P5 ;  /* 0x00000004ff087807 */ /* 0x000fc80002800000 */
[----:B------:R-:W-:-:S04]  /*abf0*/  SEL R9, R8, RZ, !P4 ;  /* 0x000000ff08097207 */ /* 0x000fc80006000000 */
[----:B------:R-:W-:-:S03]  /*ac00*/  ISETP.NE.U32.AND P4, PT, R9, RZ, PT ;  /* 0x000000ff0900720c */ /* 0x000fc60003f85070 */
[----:B------:R1:W-:Y:S01]  /*ac10*/  LDGSTS.E [R10+0x7c00], [R4.64], P6 ;  /* 0x07c00000040a7fae */ /* 0x0003e2000b121844 */
[----:B------:R-:W-:-:S03]  /*ac20*/  IADD3 R8, P5, R0, R24, RZ ;  /* 0x0000001800087210 */ /* 0x000fc60007fbe0ff */
[----:B------:R-:W4:Y:S02]  /*ac30*/  LDL R24, [R1+0x194] ;  /* 0x0001940001187983 */ /* 0x000f240000100800 */
[----:B------:R-:W-:Y:S01]  /*ac40*/  IMAD.X R9, R3, 0x1, R28, P5 ;  /* 0x0000000103097824 */ /* 0x000fe200028e061c */
[C---:B-1----:R-:W-:Y:S01]  /*ac50*/  IADD3 R4, P5, R7.reuse, R21, RZ ;  /* 0x0000001507047210 */ /* 0x042fe20007fbe0ff */
[----:B------:R-:W4:Y:S04]  /*ac60*/  LDL R28, [R1+0x1ac] ;  /* 0x0001ac00011c7983 */ /* 0x000f280000100800 */
[----:B------:R-:W4:Y:S04]  /*ac70*/  LDL R21, [R1+0x1b0] ;  /* 0x0001b00001157983 */ /* 0x000f280000100800 */
[----:B------:R1:W-:Y:S04]  /*ac80*/  LDGSTS.E [R10+0x7e00], [R8.64], P6 ;  /* 0x07e00000080a7fae */ /* 0x0003e8000b121844 */
[----:B------:R-:W0:Y:S01]  /*ac90*/  LDGDEPBAR ;  /* 0x00000000000079af */ /* 0x000e220000000000 */
[----:B-1----:R-:W-:-:S03]  /*aca0*/  IADD3 R8, P6, R7, R23, RZ ;  /* 0x0000001707087210 */ /* 0x002fc60007fde0ff */
[----:B------:R-:W4:Y:S01]  /*acb0*/  LDL R23, [R1+0x1a4] ;  /* 0x0001a40001177983 */ /* 0x000f220000100800 */
[C---:B------:R-:W-:Y:S02]  /*acc0*/  IMAD.X R5, R6.reuse, 0x1, R20, P5 ;  /* 0x0000000106057824 */ /* 0x040fe400028e0614 */
[----:B------:R-:W-:Y:S02]  /*acd0*/  IMAD R20, R197, 0x2000, R203 ;  /* 0x00002000c5147824 */ /* 0x000fe400078e02cb */
[----:B------:R-:W-:Y:S02]  /*ace0*/  IMAD.X R9, R6, 0x1, R27, P6 ;  /* 0x0000000106097824 */ /* 0x000fe400030e061b */
[----:B------:R-:W4:Y:S04]  /*acf0*/  LDL R27, [R1+0x1c8] ;  /* 0x0001c800011b7983 */ /* 0x000f280000100800 */
[----:B------:R4:W-:Y:S04]  /*ad00*/  LDGSTS.E [R20+0x20000], [R4.64], P4 ;  /* 0x2000000004147fae */ /* 0x0009e8000a121844 */
[----:B------:R1:W-:Y:S01]  /*ad10*/  LDGSTS.E [R20+0x20400], [R8.64], P4 ;  /* 0x2040000008147fae */ /* 0x0003e2000a121844 */
[----:B--2---:R-:W-:-:S05]  /*ad20*/  IADD3 R10, P5, R7, R11, RZ ;  /* 0x0000000b070a7210 */ /* 0x004fca0007fbe0ff */
[----:B---3--:R-:W-:Y:S02]  /*ad30*/  IMAD.X R11, R6, 0x1, R26, P5 ;  /* 0x00000001060b7824 */ /* 0x008fe400028e061a */
[----:B------:R-:W2:Y:S04]  /*ad40*/  LDL R26, [R1+0x1bc] ;  /* 0x0001bc00011a7983 */ /* 0x000ea80000100800 */
[----:B------:R3:W-:Y:S01]  /*ad50*/  LDGSTS.E [R20+0x20800], [R10.64], P4 ;  /* 0x208000000a147fae */ /* 0x0007e2000a121844 */
[----:B----4-:R-:W-:-:S03]  /*ad60*/  IADD3 R4, P6, R7, R22, RZ ;  /* 0x0000001607047210 */ /* 0x010fc60007fde0ff */
[----:B------:R-:W4:Y:S01]  /*ad70*/  LDL R22, [R1+0x1d4] ;  /* 0x0001d40001167983 */ /* 0x000f220000100800 */
[----:B-1----:R-:W-:-:S03]  /*ad80*/  IADD3 R8, P5, R7, R25, RZ ;  /* 0x0000001907087210 */ /* 0x002fc60007fbe0ff */
[----:B------:R-:W2:Y:S01]  /*ad90*/  LDL R25, [R1+0x1d8] ;  /* 0x0001d80001197983 */ /* 0x000ea20000100800 */
[----:B------:R-:W-:-:S03]  /*ada0*/  IMAD.X R5, R6, 0x1, R24, P6 ;  /* 0x0000000106057824 */ /* 0x000fc600030e0618 */
[----:B------:R-:W2:Y:S04]  /*adb0*/  LDL R24, [R1+0x1cc] ;  /* 0x0001cc0001187983 */ /* 0x000ea80000100800 */
[----:B------:R1:W-:Y:S01]  /*adc0*/  LDGSTS.E [R20+0x20c00], [R4.64], P4 ;  /* 0x20c0000004147fae */ /* 0x0003e2000a121844 */
[----:B---3--:R-:W-:-:S03]  /*add0*/  IADD3 R10, P6, R7, R21, RZ ;  /* 0x00000015070a7210 */ /* 0x008fc60007fde0ff */
[----:B------:R-:W3:Y:S01]  /*ade0*/  LDL R21, [R1+0x1b8] ;  /* 0x0001b80001157983 */ /* 0x000ee20000100800 */
[----:B------:R-:W-:-:S03]  /*adf0*/  IMAD.X R9, R6, 0x1, R23, P5 ;  /* 0x0000000106097824 */ /* 0x000fc600028e0617 */
[----:B------:R-:W2:Y:S01]  /*ae00*/  LDL R23, [R1+0x1dc] ;  /* 0x0001dc0001177983 */ /* 0x000ea20000100800 */
[C---:B------:R-:W-:Y:S01]  /*ae10*/  IMAD.X R11, R6.reuse, 0x1, R144, P6 ;  /* 0x00000001060b7824 */ /* 0x040fe200030e0690 */
[C---:B-1----:R-:W-:Y:S02]  /*ae20*/  IADD3 R4, P5, R7.reuse, R145, RZ ;  /* 0x0000009107047210 */ /* 0x042fe40007fbe0ff */
[----:B------:R1:W-:Y:S03]  /*ae30*/  LDGSTS.E [R20+0x21000], [R8.64], P4 ;  /* 0x2100000008147fae */ /* 0x0003e6000a121844 */
[----:B------:R-:W-:Y:S01]  /*ae40*/  IMAD.X R5, R6, 0x1, R58, P5 ;  /* 0x0000000106057824 */ /* 0x000fe200028e063a */
[----:B------:R1:W-:Y:S04]  /*ae50*/  LDGSTS.E [R20+0x21400], [R10.64], P4 ;  /* 0x214000000a147fae */ /* 0x0003e8000a121844 */
[----:B------:R4:W-:Y:S01]  /*ae60*/  LDGSTS.E [R20+0x21800], [R4.64], P4 ;  /* 0x2180000004147fae */ /* 0x0009e2000a121844 */
[----:B-1----:R-:W-:-:S02]  /*ae70*/  IADD3 R8, P6, R7, R59, RZ ;  /* 0x0000003b07087210 */ /* 0x002fc40007fde0ff */
[----:B------:R-:W-:-:S05]  /*ae80*/  IADD3 R10, P5, R7, R57, RZ ;  /* 0x00000039070a7210 */ /* 0x000fca0007fbe0ff */
[----:B------:R-:W-:Y:S01]  /*ae90*/  IMAD.X R11, R6, 0x1, R55, P5 ;  /* 0x00000001060b7824 */ /* 0x000fe200028e0637 */
[----:B------:R-:W-:Y:S01]  /*aea0*/  IADD3 R202, R202, 0x1, RZ ;  /* 0x00000001caca7810 */ /* 0x000fe20007ffe0ff */
[----:B------:R-:W-:Y:S02]  /*aeb0*/  IMAD.MOV.U32 R196, RZ, RZ, c[0x0][0x188] ;  /* 0x00006200ffc47624 */ /* 0x000fe400078e00ff */
[----:B------:R-:W-:Y:S02]  /*aec0*/  IMAD.MOV.U32 R179, RZ, RZ, c[0x0][0x18c] ;  /* 0x00006300ffb37624 */ /* 0x000fe400078e00ff */
[----:B------:R-:W-:Y:S02]  /*aed0*/  IMAD.SHL.U32 R196, R196, 0x20, RZ ;  /* 0x00000020c4c47824 */ /* 0x000fe400078e00ff */
[----:B------:R-:W-:-:S03]  /*aee0*/  IMAD.SHL.U32 R179, R179, 0x20, RZ ;  /* 0x00000020b3b37824 */ /* 0x000fc600078e00ff */
[----:B------:R-:W-:Y:S02]  /*aef0*/  SHF.R.S32.HI R196, RZ, 0x1f, R196 ;  /* 0x0000001fffc47819 */ /* 0x000fe400000114c4 */
[----:B------:R-:W-:Y:S01]  /*af00*/  SHF.R.S32.HI R179, RZ, 0x1f, R179 ;  /* 0x0000001fffb37819 */ /* 0x000fe200000114b3 */
[----:B------:R-:W-:Y:S01]  /*af10*/  HMMA.1688.F32.TF32 R148, R152, R150, R168 ;  /* 0x000000969894723c */ /* 0x000fe200000810a8 */
[----:B------:R-:W-:Y:S01]  /*af20*/  IADD3 R2, R2, -0x20, RZ ;  /* 0xffffffe002027810 */ /* 0x000fe20007ffe0ff */
[----:B----4-:R-:W-:Y:S01]  /*af30*/  IMAD.X R9, R6, 0x1, R22, P6 ;  /* 0x0000000106097824 */ /* 0x010fe200030e0616 */
[----:B------:R-:W-:Y:S02]  /*af40*/  LOP3.LUT R22, R203, 0x40, RZ, 0x3c, !PT ;  /* 0x00000040cb167812 */ /* 0x000fe400078e3cff */
[----:B------:R-:W-:Y:S02]  /*af50*/  IADD3 R4, P6, R7, R56, RZ ;  /* 0x0000003807047210 */ /* 0x000fe40007fde0ff */
[----:B------:R1:W-:Y:S01]  /*af60*/  LDGSTS.E [R20+0x21c00], [R8.64], P4 ;  /* 0x21c0000008147fae */ /* 0x0003e2000a121844 */
[----:B------:R-:W-:-:S02]  /*af70*/  IMAD R22, R197, 0x2000, R22 ;  /* 0x00002000c5167824 */ /* 0x000fc400078e0216 */
[----:B------:R-:W-:-:S03]  /*af80*/  IMAD.X R5, R6, 0x1, R53, P6 ;  /* 0x0000000106057824 */ /* 0x000fc600030e0635 */
[----:B------:R4:W-:Y:S04]  /*af90*/  LDGSTS.E [R22+0x20200], [R10.64], P4 ;  /* 0x202000000a167fae */ /* 0x0009e8000a121844 */
[----:B------:R4:W-:Y:S01]  /*afa0*/  LDGSTS.E [R22+0x20600], [R4.64], P4 ;  /* 0x2060000004167fae */ /* 0x0009e2000a121844 */
[C---:B-1----:R-:W-:Y:S02]  /*afb0*/  IADD3 R8, P5, R7.reuse, R54, RZ ;  /* 0x0000003607087210 */ /* 0x042fe40007fbe0ff */
[----:B----4-:R-:W-:-:S03]  /*afc0*/  IADD3 R10, P6, R7, R52, RZ ;  /* 0x00000034070a7210 */ /* 0x010fc60007fde0ff */
[C---:B------:R-:W-:Y:S01]  /*afd0*/  IMAD.X R9, R6.reuse, 0x1, R31, P5 ;  /* 0x0000000106097824 */ /* 0x040fe200028e061f */
[----:B------:R-:W-:Y:S01]  /*afe0*/  IADD3 R4, P5, R7, R30, RZ ;  /* 0x0000001e07047210 */ /* 0x000fe20007fbe0ff */
[----:B------:R-:W-:-:S03]  /*aff0*/  IMAD.X R11, R6, 0x1, R29, P6 ;  /* 0x00000001060b7824 */ /* 0x000fc600030e061d */
[----:B------:R1:W-:Y:S01]  /*b000*/  LDGSTS.E [R22+0x20a00], [R8.64], P4 ;  /* 0x20a0000008167fae */ /* 0x0003e2000a121844 */
[----:B------:R-:W-:-:S03]  /*b010*/  IMAD.X R5, R6, 0x1, R28, P5 ;  /* 0x0000000106057824 */ /* 0x000fc600028e061c */
[----:B------:R4:W-:Y:S04]  /*b020*/  LDGSTS.E [R22+0x20e00], [R10.64], P4 ;  /* 0x20e000000a167fae */ /* 0x0009e8000a121844 */
[----:B------:R2:W-:Y:S01]  /*b030*/  LDGSTS.E [R22+0x21200], [R4.64], P4 ;  /* 0x2120000004167fae */ /* 0x0005e2000a121844 */
[C---:B-1----:R-:W-:Y:S02]  /*b040*/  IADD3 R8, P5, R7.reuse, R27, RZ ;  /* 0x0000001b07087210 */ /* 0x042fe40007fbe0ff */
[----:B---3--:R-:W-:-:S05]  /*b050*/  IADD3 R20, P6, R7, R21, RZ ;  /* 0x0000001507147210 */ /* 0x008fca0007fde0ff */
[C---:B--2---:R-:W-:Y:S01]  /*b060*/  IMAD.X R21, R6.reuse, 0x1, R26, P6 ;  /* 0x0000000106157824 */ /* 0x044fe200030e061a */
[----:B----4-:R-:W-:Y:S01]  /*b070*/  IADD3 R10, P6, R7, R25, RZ ;  /* 0x00000019070a7210 */ /* 0x010fe20007fde0ff */
[----:B------:R-:W-:-:S03]  /*b080*/  IMAD.X R9, R6, 0x1, R24, P5 ;  /* 0x0000000106097824 */ /* 0x000fc600028e0618 */
[----:B------:R1:W-:Y:S01]  /*b090*/  LDGSTS.E [R22+0x21600], [R20.64], P4 ;  /* 0x2160000014167fae */ /* 0x0003e2000a121844 */
[----:B------:R-:W-:-:S03]  /*b0a0*/  IMAD.MOV.U32 R24, RZ, RZ, c[0x0][0x18c] ;  /* 0x00006300ff187624 */ /* 0x000fc600078e00ff */
[----:B------:R1:W-:Y:S01]  /*b0b0*/  LDGSTS.E [R22+0x21a00], [R8.64], P4 ;  /* 0x21a0000008167fae */ /* 0x0003e2000a121844 */
[----:B------:R-:W-:Y:S02]  /*b0c0*/  IMAD.X R11, R6, 0x1, R23, P6 ;  /* 0x00000001060b7824 */ /* 0x000fe400030e0617 */
[----:B------:R-:W-:-:S03]  /*b0d0*/  IMAD.MOV.U32 R23, RZ, RZ, c[0x0][0x188] ;  /* 0x00006200ff177624 */ /* 0x000fc600078e00ff */
[----:B------:R1:W-:Y:S01]  /*b0e0*/  LDGSTS.E [R22+0x21e00], [R10.64], P4 ;  /* 0x21e000000a167fae */ /* 0x0003e2000a121844 */
[----:B------:R-:W-:Y:S01]  /*b0f0*/  ISETP.NE.U32.AND P4, PT, R207, R202, PT ;  /* 0x000000cacf00720c */ /* 0x000fe20003f85070 */
[----:B------:R-:W-:Y:S02]  /*b100*/  IMAD.SHL.U32 R23, R23, 0x20, RZ ;  /* 0x0000002017177824 */ /* 0x000fe400078e00ff */
[----:B------:R-:W-:Y:S01]  /*b110*/  IMAD.SHL.U32 R24, R24, 0x20, RZ ;  /* 0x0000002018187824 */ /* 0x000fe200078e00ff */
[----:B------:R-:W0:Y:S02]  /*b120*/  LDGDEPBAR ;  /* 0x00000000000079af */ /* 0x000e240000000000 */
[----:B------:R-:W-:Y:S02]  /*b130*/  LEA R0, P6, R23, R0, 0x2 ;  /* 0x0000000017007211 */ /* 0x000fe400078c10ff */
[C---:B------:R-:W-:Y:S02]  /*b140*/  LEA R7, P5, R24.reuse, R7, 0x2 ;  /* 0x0000000718077211 */ /* 0x040fe400078a10ff */
[----:B------:R-:W-:-:S02]  /*b150*/  SHF.L.U64.HI R24, R24, 0x2, R179 ;  /* 0x0000000218187819 */ /* 0x000fc400000102b3 */
[----:B------:R-:W-:-:S03]  /*b160*/  SHF.L.U64.HI R23, R23, 0x2, R196 ;  /* 0x0000000217177819 */ /* 0x000fc600000102c4 */
[----:B------:R-:W-:Y:S02]  /*b170*/  IMAD.X R6, R6, 0x1, R24, P5 ;  /* 0x0000000106067824 */ /* 0x000fe400028e0618 */
[----:B------:R-:W-:Y:S01]  /*b180*/  IMAD.X R3, R3, 0x1, R23, P6 ;  /* 0x0000000103037824 */ /* 0x000fe200030e0617 */
[----:B-1----:R-:W-:Y:S01]  /*b190*/  @!P4 CALL.REL.NOINC `(.L_x_0) ;  /* 0x000000100000c944 */ /* 0x002fe20003c00000 */
[----:B------:R-:W-:Y:S05]  /*b1a0*/  BRA `(.L_x_1) ;  /* 0xffffd10000007947 */ /* 0x000fea000383ffff */
.L_x_0:
[----:B-1----:R-:W-:-:S04]  /*b1b0*/  DEPBAR.LE SB0, 0x0 ;  /* 0x000080000000791a */ /* 0x002fc80000000000 */
[----:B------:R-:W-:Y:S01]  /*b1c0*/  IMAD.MOV.U32 R6, RZ, RZ, R68 ;  /* 0x000000ffff067224 */ /* 0x000fe200078e0044 */
[C---:B------:R-:W-:Y:S01]  /*b1d0*/  LOP3.LUT R3, R214.reuse, 0x20, RZ, 0x3c, !PT ;  /* 0x00000020d6037812 */ /* 0x040fe200078e3cff */
[----:B------:R-:W-:Y:S01]  /*b1e0*/  IMAD.MOV.U32 R7, RZ, RZ, R69 ;  /* 0x000000ffff077224 */ /* 0x000fe200078e0045 */
[C---:B------:R-:W-:Y:S01]  /*b1f0*/  LOP3.LUT R2, R214.reuse, 0x40, RZ, 0x3c, !PT ;  /* 0x00000040d6027812 */ /* 0x040fe200078e3cff */
[----:B------:R-:W-:Y:S01]  /*b200*/  IMAD.MOV.U32 R10, RZ, RZ, R64 ;  /* 0x000000ffff0a7224 */ /* 0x000fe200078e0040 */
[----:B------:R-:W-:Y:S01]  /*b210*/  LOP3.LUT R0, R214, 0x60, RZ, 0x3c, !PT ;  /* 0x00000060d6007812 */ /* 0x000fe200078e3cff */
[----:B------:R-:W-:Y:S01]  /*b220*/  IMAD.MOV.U32 R11, RZ, RZ, R65 ;  /* 0x000000ffff0b7224 */ /* 0x000fe200078e0041 */
[----:B------:R-:W-:Y:S01]  /*b230*/  ISETP.GE.AND P5, PT, R200, c[0x0][0x178], PT ;  /* 0x00005e00c8007a0c */ /* 0x000fe20003fa6270 */
[----:B------:R-:W-:Y:S01]  /*b240*/  IMAD.MOV.U32 R4, RZ, RZ, R116 ;  /* 0x000000ffff047224 */ /* 0x000fe200078e0074 */
[C---:B------:R-:W-:Y:S01]  /*b250*/  ISETP.GE.AND P6, PT, R199.reuse, c[0x0][0x17c], PT ;  /* 0x00005f00c7007a0c */ /* 0x040fe20003fc6270 */
[----:B------:R-:W-:Y:S01]  /*b260*/  IMAD.MOV.U32 R5, RZ, RZ, R117 ;  /* 0x000000ffff057224 */ /* 0x000fe200078e0075 */
[----:B------:R-:W-:Y:S01]  /*b270*/  BAR.SYNC.DEFER_BLOCKING 0x0 ;  /* 0x0000000000007b1d */ /* 0x000fe20000010000 */
[----:B------:R-:W-:Y:S01]  /*b280*/  IMAD.MOV.U32 R68, RZ, RZ, R118 ;  /* 0x000000ffff447224 */ /* 0x000fe200078e0076 */
[----:B------:R-:W-:Y:S01]  /*b290*/  ISETP.LT.AND P5, PT, R199, c[0x0][0x17c], !P5 ;  /* 0x00005f00c7007a0c */ /* 0x000fe20006fa1270 */
[----:B------:R-:W-:Y:S01]  /*b2a0*/  IMAD.MOV.U32 R69, RZ, RZ, R119 ;  /* 0x000000ffff457224 */ /* 0x000fe200078e0077 */
[----:B------:R-:W-:Y:S01]  /*b2b0*/  ISETP.LT.AND P6, PT, R201, c[0x0][0x178], !P6 ;  /* 0x00005e00c9007a0c */ /* 0x000fe200077c1270 */
[----:B------:R-:W-:-:S02]  /*b2c0*/  IMAD.MOV.U32 R8, RZ, RZ, R36 ;  /* 0x000000ffff087224 */ /* 0x000fc400078e0024 */
[----:B------:R-:W-:Y:S02]  /*b2d0*/  IMAD.MOV.U32 R9, RZ, RZ, R37 ;  /* 0x000000ffff097224 */ /* 0x000fe400078e0025 */
[----:B------:R-:W-:Y:S02]  /*b2e0*/  IMAD.MOV.U32 R64, RZ, RZ, R38 ;  /* 0x000000ffff407224 */ /* 0x000fe400078e0026 */
[----:B------:R-:W-:Y:S02]  /*b2f0*/  IMAD.MOV.U32 R65, RZ, RZ, R39 ;  /* 0x000000ffff417224 */ /* 0x000fe400078e0027 */
[----:B------:R-:W-:Y:S02]  /*b300*/  IMAD.MOV.U32 R30, RZ, RZ, R16 ;  /* 0x000000ffff1e7224 */ /* 0x000fe400078e0010 */
[----:B------:R-:W-:Y:S02]  /*b310*/  IMAD.MOV.U32 R31, RZ, RZ, R17 ;  /* 0x000000ffff1f7224 */ /* 0x000fe400078e0011 */
[----:B------:R-:W-:-:S02]  /*b320*/  IMAD.MOV.U32 R38, RZ, RZ, R18 ;  /* 0x000000ffff267224 */ /* 0x000fc400078e0012 */
[----:B------:R-:W-:Y:S02]  /*b330*/  IMAD.MOV.U32 R39, RZ, RZ, R19 ;  /* 0x000000ffff277224 */ /* 0x000fe400078e0013 */
[----:B------:R-:W-:Y:S02]  /*b340*/  IMAD.MOV.U32 R26, RZ, RZ, R40 ;  /* 0x000000ffff1a7224 */ /* 0x000fe400078e0028 */
[----:B------:R-:W-:Y:S01]  /*b350*/  IMAD.MOV.U32 R27, RZ, RZ, R41 ;  /* 0x000000ffff1b7224 */ /* 0x000fe200078e0029 */
[----:B------:R-:W-:Y:S01]  /*b360*/  STS.128 [R205], R4 ;  /* 0x00000004cd007388 */ /* 0x000fe20000000c00 */
[----:B------:R-:W-:Y:S02]  /*b370*/  IMAD.MOV.U32 R24, RZ, RZ, R48 ;  /* 0x000000ffff187224 */ /* 0x000fe400078e0030 */
[----:B------:R-:W-:Y:S01]  /*b380*/  IMAD.MOV.U32 R25, RZ, RZ, R49 ;  /* 0x000000ffff197224 */ /* 0x000fe200078e0031 */
[----:B------:R1:W-:Y:S01]  /*b390*/  STS.128 [R205+0x80], R68 ;  /* 0x00008044cd007388 */ /* 0x0003e20000000c00 */
[----:B------:R-:W-:-:S02]  /*b3a0*/  IMAD.MOV.U32 R40, RZ, RZ, R50 ;  /* 0x000000ffff287224 */ /* 0x000fc400078e0032 */
[----:B------:R-:W-:Y:S01]  /*b3b0*/  IMAD.MOV.U32 R41, RZ, RZ, R51 ;  /* 0x000000ffff297224 */ /* 0x000fe200078e0033 */
[----:B------:R-:W-:Y:S01]  /*b3c0*/  STS.128 [R205+0x400], R8 ;  /* 0x00040008cd007388 */ /* 0x000fe20000000c00 */
[----:B------:R-:W-:Y:S02]  /*b3d0*/  IMAD.MOV.U32 R28, RZ, RZ, R180 ;  /* 0x000000ffff1c7224 */ /* 0x000fe400078e00b4 */
[----:B------:R-:W-:Y:S01]  /*b3e0*/  IMAD.MOV.U32 R29, RZ, RZ, R181 ;  /* 0x000000ffff1d7224 */ /* 0x000fe200078e00b5 */
[----:B------:R-:W-:Y:S01]  /*b3f0*/  STS.128 [R205+0x480], R64 ;  /* 0x00048040cd007388 */ /* 0x000fe20000000c00 */
[----:B------:R-:W-:Y:S02]  /*b400*/  IMAD.MOV.U32 R36, RZ, RZ, R182 ;  /* 0x000000ffff247224 */ /* 0x000fe400078e00b6 */
[----:B------:R-:W-:Y:S01]  /*b410*/  IMAD.MOV.U32 R37, RZ, RZ, R183 ;  /* 0x000000ffff257224 */ /* 0x000fe200078e00b7 */
[----:B------:R-:W-:Y:S01]  /*b420*/  BAR.SYNC.DEFER_BLOCKING 0x0 ;  /* 0x0000000000007b1d */ /* 0x000fe20000010000 */
        /* <DEDUP_REMOVED lines=9> */
[----:B------:R-:W-:Y:S02]  /*b4c0*/  IMAD.MOV.U32 R59, RZ, RZ, R85 ;  /* 0x000000ffff3b7224 */ /* 0x000fe400078e0055 */
[----:B------:R-:W-:Y:S02]  /*b4d0*/  IMAD.MOV.U32 R52, RZ, RZ, R44 ;  /* 0x000000ffff347224 */ /* 0x000fe400078e002c */
[----:B------:R-:W-:Y:S01]  /*b4e0*/  IMAD.MOV.U32 R53, RZ, RZ, R45 ;  /* 0x000000ffff357224 */ /* 0x000fe200078e002d */
[----:B------:R-:W2:Y:S01]  /*b4f0*/  LDS.128 R20, [R214] ;  /* 0x00000000d6147984 */ /* 0x000ea20000000c00 */
[----:B------:R-:W-:-:S02]  /*b500*/  IMAD.MOV.U32 R80, RZ, RZ, R46 ;  /* 0x000000ffff507224 */ /* 0x000fc400078e002e */
[----:B------:R-:W-:Y:S01]  /*b510*/  IMAD.MOV.U32 R81, RZ, RZ, R47 ;  /* 0x000000ffff517224 */ /* 0x000fe200078e002f */
[----:B------:R-:W-:Y:S01]  /*b520*/  LDS.128 R16, [R3] ;  /* 0x0000000003107984 */ /* 0x000fe20000000c00 */
[----:B------:R-:W-:Y:S02]  /*b530*/  IMAD.MOV.U32 R56, RZ, RZ, R12 ;  /* 0x000000ffff387224 */ /* 0x000fe400078e000c */
[----:B------:R-:W-:Y:S01]  /*b540*/  IMAD.MOV.U32 R57, RZ, RZ, R13 ;  /* 0x000000ffff397224 */ /* 0x000fe200078e000d */
[----:B------:R-:W-:Y:S01]  /*b550*/  LDS.128 R8, [R2] ;  /* 0x0000000002087984 */ /* 0x000fe20000000c00 */
[----:B------:R-:W-:Y:S02]  /*b560*/  IMAD.MOV.U32 R84, RZ, RZ, R14 ;  /* 0x000000ffff547224 */ /* 0x000fe400078e000e */
[----:B------:R-:W-:Y:S01]  /*b570*/  IMAD.MOV.U32 R85, RZ, RZ, R15 ;  /* 0x000000ffff557224 */ /* 0x000fe200078e000f */
[----:B------:R-:W-:Y:S01]  /*b580*/  LDS.128 R4, [R0] ;  /* 0x0000000000047984 */ /* 0x000fe20000000c00 */
[----:B-1----:R-:W-:-:S02]  /*b590*/  IMAD.MOV.U32 R70, RZ, RZ, R104 ;  /* 0x000000ffff467224 */ /* 0x002fc400078e0068 */
[----:B------:R-:W-:Y:S01]  /*b5a0*/  IMAD.MOV.U32 R71, RZ, RZ, R105 ;  /* 0x000000ffff477224 */ /* 0x000fe200078e0069 */
[----:B------:R-:W-:Y:S01]  /*b5b0*/  BAR.SYNC.DEFER_BLOCKING 0x0 ;  /* 0x0000000000007b1d */ /* 0x000fe20000010000 */
        /* <DEDUP_REMOVED lines=9> */
[----:B------:R-:W-:Y:S02]  /*b650*/  IMAD.MOV.U32 R113, RZ, RZ, R99 ;  /* 0x000000ffff717224 */ /* 0x000fe400078e0063 */
[----:B------:R-:W-:-:S02]  /*b660*/  IMAD.MOV.U32 R98, RZ, RZ, R132 ;  /* 0x000000ffff627224 */ /* 0x000fc400078e0084 */
[----:B------:R-:W-:Y:S01]  /*b670*/  IMAD.MOV.U32 R99, RZ, RZ, R133 ;  /* 0x000000ffff637224 */ /* 0x000fe200078e0085 */
[----:B------:R-:W-:Y:S01]  /*b680*/  STS.128 [R205], R24 ;  /* 0x00000018cd007388 */ /* 0x000fe20000000c00 */
[----:B------:R-:W-:Y:S02]  /*b690*/  IMAD.MOV.U32 R96, RZ, RZ, R128 ;  /* 0x000000ffff607224 */ /* 0x000fe400078e0080 */
[----:B------:R-:W-:Y:S01]  /*b6a0*/  IMAD.MOV.U32 R97, RZ, RZ, R129 ;  /* 0x000000ffff617224 */ /* 0x000fe200078e0081 */
[----:B------:R1:W-:Y:S01]  /*b6b0*/  STS.128 [R205+0x80], R40 ;  /* 0x00008028cd007388 */ /* 0x0003e20000000c00 */
[----:B------:R-:W-:Y:S02]  /*b6c0*/  IMAD.MOV.U32 R132, RZ, RZ, R130 ;  /* 0x000000ffff847224 */ /* 0x000fe400078e0082 */
[----:B------:R-:W-:Y:S01]  /*b6d0*/  IMAD.MOV.U32 R133, RZ, RZ, R131 ;  /* 0x000000ffff857224 */ /* 0x000fe200078e0083 */
[----:B------:R-:W-:Y:S01]  /*b6e0*/  STS.128 [R205+0x400], R28 ;  /* 0x0004001ccd007388 */ /* 0x000fe20000000c00 */
[----:B------:R-:W-:-:S02]  /*b6f0*/  IMAD.MOV.U32 R130, RZ, RZ, R120 ;  /* 0x000000ffff827224 */ /* 0x000fc400078e0078 */
[----:B------:R-:W-:Y:S01]  /*b700*/  IMAD.MOV.U32 R131, RZ, RZ, R121 ;  /* 0x000000ffff837224 */ /* 0x000fe200078e0079 */
[----:B------:R-:W-:Y:S01]  /*b710*/  STS.128 [R205+0x480], R36 ;  /* 0x00048024cd007388 */ /* 0x000fe20000000c00 */
[----:B------:R-:W-:Y:S02]  /*b720*/  IMAD.MOV.U32 R120, RZ, RZ, R138 ;  /* 0x000000ffff787224 */ /* 0x000fe400078e008a */
[----:B------:R-:W-:Y:S01]  /*b730*/  IMAD.MOV.U32 R121, RZ, RZ, R139 ;  /* 0x000000ffff797224 */ /* 0x000fe200078e008b */
[----:B------:R-:W-:Y:S01]  /*b740*/  BAR.SYNC.DEFER_BLOCKING 0x0 ;  /* 0x0000000000007b1d */ /* 0x000fe20000010000 */
[----:B------:R-:W-:Y:S02]  /*b750*/  IMAD.MOV.U32 R128, RZ, RZ, R136 ;  /* 0x000000ffff807224 */ /* 0x000fe400078e0088 */
[----:B------:R-:W-:Y:S02]  /*b760*/  IMAD.MOV.U32 R129, RZ, RZ, R137 ;  /* 0x000000ffff817224 */ /* 0x000fe400078e0089 */
[----:B-1----:R-:W-:-:S02]  /*b770*/  IMAD.MOV.U32 R42, RZ, RZ, R76 ;  /* 0x000000ffff2a7224 */ /* 0x002fc400078e004c */
        /* <DEDUP_REMOVED lines=9> */
[----:B------:R-:W1:Y:S01]  /*b810*/  LDS.128 R36, [R214] ;  /* 0x00000000d6247984 */ /* 0x000e620000000c00 */
[----:B------:R-:W-:Y:S02]  /*b820*/  IMAD.MOV.U32 R140, RZ, RZ, R150 ;  /* 0x000000ffff8c7224 */ /* 0x000fe400078e0096 */
[----:B------:R-:W-:Y:S01]  /*b830*/  IMAD.MOV.U32 R141, RZ, RZ, R151 ;  /* 0x000000ffff8d7224 */ /* 0x000fe200078e0097 */
[----:B------:R-:W3:Y:S01]  /*b840*/  LDS.128 R32, [R3] ;  /* 0x0000000003207984 */ /* 0x000ee20000000c00 */
[----:B------:R-:W-:-:S02]  /*b850*/  IMAD R116, R200, c[0x0][0x194], RZ ;  /* 0x00006500c8747a24 */ /* 0x000fc400078e02ff */
[----:B------:R-:W-:Y:S01]  /*b860*/  IMAD.MOV.U32 R117, RZ, RZ, c[0x0][0x194] ;  /* 0x00006500ff757624 */ /* 0x000fe200078e00ff */
[----:B------:R-:W4:Y:S02]  /*b870*/  LDS.128 R28, [R2] ;  /* 0x00000000021c7984 */ /* 0x000f240000000c00 */
[C---:B------:R-:W-:Y:S01]  /*b880*/  LEA R118, P4, R116.reuse, c[0x0][0x170], 0x2 ;  /* 0x00005c0074767a11 */ /* 0x040fe200078810ff */
[----:B------:R-:W-:Y:S01]  /*b890*/  IMAD R117, R117, 0x80, R116 ;  /* 0x0000008075757824 */ /* 0x000fe200078e0274 */
[----:B------:R-:W5:Y:S02]  /*b8a0*/  LDS.128 R24, [R0] ;  /* 0x0000000000187984 */ /* 0x000f640000000c00 */
[----:B------:R-:W-:Y:S02]  /*b8b0*/  LEA.HI.X.SX32 R119, R116, c[0x0][0x174], 0x2, P4 ;  /* 0x00005d0074777a11 */ /* 0x000fe400020f16ff */
[----:B------:R-:W-:Y:S01]  /*b8c0*/  BAR.SYNC.DEFER_BLOCKING 0x0 ;  /* 0x0000000000007b1d */ /* 0x000fe20000010000 */
[----:B------:R-:W-:-:S04]  /*b8d0*/  LEA R116, P4, R117, c[0x0][0x170], 0x2 ;  /* 0x00005c0075747a11 */ /* 0x000fc800078810ff */
[----:B------:R-:W-:Y:S02]  /*b8e0*/  LEA.HI.X.SX32 R117, R117, c[0x0][0x174], 0x2, P4 ;  /* 0x00005d0075757a11 */ /* 0x000fe400020f16ff */
[----:B------:R-:W-:Y:S02]  /*b8f0*/  ISETP.LT.AND P4, PT, R200, c[0x0][0x178], !P0 ;  /* 0x00005e00c8007a0c */ /* 0x000fe40004781270 */
[----:B------:R-:W-:Y:S01]  /*b900*/  ISETP.LT.AND P0, PT, R201, c[0x0][0x178], !P0 ;  /* 0x00005e00c9007a0c */ /* 0x000fe20004701270 */
[----:B------:R-:W-:Y:S04]  /*b910*/  STS.128 [R205], R48 ;  /* 0x00000030cd007388 */ /* 0x000fe80000000c00 */
[----:B------:R1:W-:Y:S04]  /*b920*/  STS.128 [R205+0x80], R72 ;  /* 0x00008048cd007388 */ /* 0x0003e80000000c00 */
[----:B------:R-:W-:Y:S04]  /*b930*/  STS.128 [R205+0x400], R40 ;  /* 0x00040028cd007388 */ /* 0x000fe80000000c00 */
[----:B------:R-:W-:Y:S04]  /*b940*/  STS.128 [R205+0x480], R76 ;  /* 0x0004804ccd007388 */ /* 0x000fe80000000c00 */
[----:B------:R-:W-:Y:S01]  /*b950*/  BAR.SYNC.DEFER_BLOCKING 0x0 ;  /* 0x0000000000007b1d */ /* 0x000fe20000010000 */
[----:B-1----:R-:W-:-:S02]  /*b960*/  IMAD.MOV.U32 R74, RZ, RZ, R164 ;  /* 0x000000ffff4a7224 */ /* 0x002fc400078e00a4 */
[----:B------:R-:W-:Y:S02]  /*b970*/  IMAD.MOV.U32 R75, RZ, RZ, R165 ;  /* 0x000000ffff4b7224 */ /* 0x000fe400078e00a5 */
[----:B------:R-:W-:Y:S02]  /*b980*/  IMAD.MOV.U32 R72, RZ, RZ, R108 ;  /* 0x000000ffff487224 */ /* 0x000fe400078e006c */
[----:B------:R-:W-:Y:S02]  /*b990*/  IMAD.MOV.U32 R73, RZ, RZ, R109 ;  /* 0x000000ffff497224 */ /* 0x000fe400078e006d */
[----:B------:R-:W-:Y:S02]  /*b9a0*/  IMAD.MOV.U32 R164, RZ, RZ, R110 ;  /* 0x000000ffffa47224 */ /* 0x000fe400078e006e */
[----:B------:R-:W-:Y:S01]  /*b9b0*/  IMAD.MOV.U32 R165, RZ, RZ, R111 ;  /* 0x000000ffffa57224 */ /* 0x000fe200078e006f */
[----:B------:R-:W1:Y:S04]  /*b9c0*/  LDS.128 R48, [R214] ;  /* 0x00000000d6307984 */ /* 0x000e680000000c00 */
[----:B------:R-:W-:Y:S04]  /*b9d0*/  LDS.128 R44, [R3] ;  /* 0x00000000032c7984 */ /* 0x000fe80000000c00 */
[----:B------:R-:W-:Y:S04]  /*b9e0*/  LDS.128 R40, [R2] ;  /* 0x0000000002287984 */ /* 0x000fe80000000c00 */
[----:B------:R-:W-:Y:S04]  /*b9f0*/  LDS.128 R12, [R0] ;  /* 0x00000000000c7984 */ /* 0x000fe80000000c00 */
[----:B------:R-:W-:Y:S06]  /*ba00*/  BAR.SYNC.DEFER_BLOCKING 0x0 ;  /* 0x0000000000007b1d */ /* 0x000fec0000010000 */
[----:B------:R-:W-:Y:S04]  /*ba10*/  STS.128 [R205], R52 ;  /* 0x00000034cd007388 */ /* 0x000fe80000000c00 */
[----:B------:R-:W-:Y:S04]  /*ba20*/  STS.128 [R205+0x80], R80 ;  /* 0x00008050cd007388 */ /* 0x000fe80000000c00 */
[----:B------:R-:W-:Y:S04]  /*ba30*/  STS.128 [R205+0x400], R56 ;  /* 0x00040038cd007388 */ /* 0x000fe80000000c00 */
[----:B------:R1:W-:Y:S04]  /*ba40*/  STS.128 [R205+0x480], R84 ;  /* 0x00048054cd007388 */ /* 0x0003e80000000c00 */
[----:B------:R-:W-:Y:S01]  /*ba50*/  BAR.SYNC.DEFER_BLOCKING 0x0 ;  /* 0x0000000000007b1d */ /* 0x000fe20000010000 */
[----:B-1----:R-:W-:-:S02]  /*ba60*/  IMAD.MOV.U32 R86, RZ, RZ, R100 ;  /* 0x000000ffff567224 */ /* 0x002fc400078e0064 */
[----:B------:R-:W-:Y:S02]  /*ba70*/  IMAD.MOV.U32 R87, RZ, RZ, R101 ;  /* 0x000000ffff577224 */ /* 0x000fe400078e0065 */
[----:B------:R-:W-:Y:S02]  /*ba80*/  IMAD.MOV.U32 R84, RZ, RZ, R92 ;  /* 0x000000ffff547224 */ /* 0x000fe400078e005c */
[----:B------:R-:W-:Y:S02]  /*ba90*/  IMAD.MOV.U32 R85, RZ, RZ, R93 ;  /* 0x000000ffff557224 */ /* 0x000fe400078e005d */
[----:B------:R-:W-:Y:S02]  /*baa0*/  IMAD.MOV.U32 R100, RZ, RZ, R94 ;  /* 0x000000ffff647224 */ /* 0x000fe400078e005e */
[----:B------:R-:W-:Y:S01]  /*bab0*/  IMAD.MOV.U32 R101, RZ, RZ, R95 ;  /* 0x000000ffff657224 */ /* 0x000fe200078e005f */
[----:B------:R-:W1:Y:S01]  /*bac0*/  LDS.128 R64, [R214] ;  /* 0x00000000d6407984 */ /* 0x000e620000000c00 */
[----:B------:R-:W-:-:S02]  /*bad0*/  IMAD.MOV.U32 R94, RZ, RZ, R124 ;  /* 0x000000ffff5e7224 */ /* 0x000fc400078e007c */
[----:B------:R-:W-:Y:S01]  /*bae0*/  IMAD.MOV.U32 R95, RZ, RZ, R125 ;  /* 0x000000ffff5f7224 */ /* 0x000fe200078e007d */
[----:B------:R-:W1:Y:S01]  /*baf0*/  LDS.128 R60, [R3] ;  /* 0x00000000033c7984 */ /* 0x000e620000000c00 */
[----:B------:R-:W-:Y:S02]  /*bb00*/  IMAD.MOV.U32 R92, RZ, RZ, R172 ;  /* 0x000000ffff5c7224 */ /* 0x000fe400078e00ac */
[----:B------:R-:W-:Y:S01]  /*bb10*/  IMAD.MOV.U32 R93, RZ, RZ, R173 ;  /* 0x000000ffff5d7224 */ /* 0x000fe200078e00ad */
[----:B------:R-:W1:Y:S01]  /*bb20*/  LDS.128 R56, [R2] ;  /* 0x0000000002387984 */ /* 0x000e620000000c00 */
[----:B------:R-:W-:Y:S02]  /*bb30*/  IMAD.MOV.U32 R124, RZ, RZ, R174 ;  /* 0x000000ffff7c7224 */ /* 0x000fe400078e00ae */
[----:B------:R-:W-:Y:S01]  /*bb40*/  IMAD.MOV.U32 R125, RZ, RZ, R175 ;  /* 0x000000ffff7d7224 */ /* 0x000fe200078e00af */
[----:B------:R-:W1:Y:S04]  /*bb50*/  LDS.128 R52, [R0] ;  /* 0x0000000000347984 */ /* 0x000e680000000c00 */
[----:B------:R-:W-:Y:S06]  /*bb60*/  BAR.SYNC.DEFER_BLOCKING 0x0 ;  /* 0x0000000000007b1d */ /* 0x000fec0000010000 */
[----:B------:R-:W-:Y:S04]  /*bb70*/  STS.128 [R205], R68 ;  /* 0x00000044cd007388 */ /* 0x000fe80000000c00 */
[----:B------:R-:W-:Y:S04]  /*bb80*/  STS.128 [R205+0x80], R104 ;  /* 0x00008068cd007388 */ /* 0x000fe80000000c00 */
[----:B------:R-:W-:Y:S04]  /*bb90*/  STS.128 [R205+0x400], R72 ;  /* 0x00040048cd007388 */ /* 0x000fe80000000c00 */
[----:B------:R-:W-:Y:S04]  /*bba0*/  STS.128 [R205+0x480], R164 ;  /* 0x000480a4cd007388 */ /* 0x000fe80000000c00 */
[----:B------:R-:W-:Y:S06]  /*bbb0*/  BAR.SYNC.DEFER_BLOCKING 0x0 ;  /* 0x0000000000007b1d */ /* 0x000fec0000010000 */
        /* <DEDUP_REMOVED lines=8> */
[----:B------:R-:W-:Y:S04]  /*bc40*/  STS.128 [R205+0x480], R112 ;  /* 0x00048070cd007388 */ /* 0x000fe80000000c00 */
[----:B------:R-:W-:Y:S06]  /*bc50*/  BAR.SYNC.DEFER_BLOCKING 0x0 ;  /* 0x0000000000007b1d */ /* 0x000fec0000010000 */
[----:B------:R-:W1:Y:S04]  /*bc60*/  LDS.128 R112, [R214] ;  /* 0x00000000d6707984 */ /* 0x000e680000000c00 */
[----:B------:R-:W1:Y:S04]  /*bc70*/  LDS.128 R108, [R3] ;  /* 0x00000000036c7984 */ /* 0x000e680000000c00 */
[----:B------:R-:W1:Y:S04]  /*bc80*/  LDS.128 R104, [R2] ;  /* 0x0000000002687984 */ /* 0x000e680000000c00 */
[----:B------:R-:W1:Y:S04]  /*bc90*/  LDS.128 R84, [R0] ;  /* 0x0000000000547984 */ /* 0x000e680000000c00 */
[----:B------:R-:W-:Y:S06]  /*bca0*/  BAR.SYNC.DEFER_BLOCKING 0x0 ;  /* 0x0000000000007b1d */ /* 0x000fec0000010000 */
[----:B------:R-:W-:Y:S04]  /*bcb0*/  STS.128 [R205], R92 ;  /* 0x0000005ccd007388 */ /* 0x000fe80000000c00 */
[----:B------:R1:W-:Y:S04]  /*bcc0*/  STS.128 [R205+0x80], R124 ;  /* 0x0000807ccd007388 */ /* 0x0003e80000000c00 */
[----:B------:R-:W-:Y:S04]  /*bcd0*/  STS.128 [R205+0x400], R96 ;  /* 0x00040060cd007388 */ /* 0x000fe80000000c00 */
[----:B------:R-:W-:Y:S04]  /*bce0*/  STS.128 [R205+0x480], R132 ;  /* 0x00048084cd007388 */ /* 0x000fe80000000c00 */
[----:B------:R-:W-:Y:S01]  /*bcf0*/  BAR.SYNC.DEFER_BLOCKING 0x0 ;  /* 0x0000000000007b1d */ /* 0x000fe20000010000 */
[C---:B-1----:R-:W-:Y:S01]  /*bd00*/  IMAD R125, R199.reuse, c[0x0][0x198], RZ ;  /* 0x00006600c77d7a24 */ /* 0x042fe200078e02ff */
[----:B------:R-:W-:-:S04]  /*bd10*/  IADD3 R126, R199, 0x5, RZ ;  /* 0x00000005c77e7810 */ /* 0x000fc80007ffe0ff */
[----:B------:R-:W-:Y:S01]  /*bd20*/  IADD3 R127, R125, c[0x0][0x198], RZ ;  /* 0x000066007d7f7a10 */ /* 0x000fe20007ffe0ff */
[----:B------:R-:W1:Y:S04]  /*bd30*/  LDS.128 R92, [R214] ;  /* 0x00000000d65c7984 */ /* 0x000e680000000c00 */
[----:B------:R-:W-:Y:S04]  /*bd40*/  LDS.128 R88, [R3] ;  /* 0x0000000003587984 */ /* 0x000fe80000000c00 */
[----:B------:R-:W-:Y:S04]  /*bd50*/  LDS.128 R100, [R2] ;  /* 0x0000000002647984 */ /* 0x000fe80000000c00 */
[----:B------:R-:W-:Y:S04]  /*bd60*/  LDS.128 R96, [R0] ;  /* 0x0000000000607984 */ /* 0x000fe80000000c00 */
[----:B------:R-:W-:Y:S06]  /*bd70*/  BAR.SYNC.DEFER_BLOCKING 0x0 ;  /* 0x0000000000007b1d */ /* 0x000fec0000010000 */
[----:B------:R1:W-:Y:S04]  /*bd80*/  STS.128 [R205], R128 ;  /* 0x00000080cd007388 */ /* 0x0003e80000000c00 */
[----:B------:R2:W-:Y:S04]  /*bd90*/  STS.128 [R205+0x80], R120 ;  /* 0x00008078cd007388 */ /* 0x0005e80000000c00 */
[----:B------:R-:W-:Y:S04]  /*bda0*/  STS.128 [R205+0x400], R136 ;  /* 0x00040088cd007388 */ /* 0x000fe80000000c00 */
[----:B------:R-:W-:Y:S04]  /*bdb0*/  STS.128 [R205+0x480], R140 ;  /* 0x0004808ccd007388 */ /* 0x000fe80000000c00 */
[----:B------:R-:W-:Y:S01]  /*bdc0*/  BAR.SYNC.DEFER_BLOCKING 0x0 ;  /* 0x0000000000007b1d */ /* 0x000fe20000010000 */
[----:B-1----:R-:W-:-:S02]  /*bdd0*/  IADD3 R129, R127, c[0x0][0x198], RZ ;  /* 0x000066007f817a10 */ /* 0x002fc40007ffe0ff */
[----:B------:R-:W-:Y:S01]  /*bde0*/  IADD3 R128, R199, 0x6, RZ ;  /* 0x00000006c7807810 */ /* 0x000fe20007ffe0ff */
[----:B--2---:R-:W-:-:S04]  /*bdf0*/  IMAD.WIDE R120, R125, 0x4, R118 ;  /* 0x000000047d787825 */ /* 0x004fc800078e0276 */
[----:B------:R-:W-:-:S04]  /*be00*/  IMAD.WIDE R122, R125, 0x4, R116 ;  /* 0x000000047d7a7825 */ /* 0x000fc800078e0274 */
[----:B------:R-:W-:Y:S01]  /*be10*/  IMAD.WIDE R124, R127, 0x4, R118 ;  /* 0x000000047f7c7825 */ /* 0x000fe200078e0276 */
[----:B------:R1:W-:Y:S01]  /*be20*/  @P5 STG.E [R120.64], R20 ;  /* 0x0000001478005986 */ /* 0x0003e2000c101904 */
[----:B------:R-:W-:-:S03]  /*be30*/  ISETP.GE.AND P5, PT, R126, c[0x0][0x17c], PT ;  /* 0x00005f007e007a0c */ /* 0x000fc60003fa6270 */
[----:B------:R2:W-:Y:S01]  /*be40*/  @P6 STG.E [R122.64], R36 ;  /* 0x000000247a006986 */ /* 0x0005e2000c101904 */
[----:B------:R-:W-:Y:S02]  /*be50*/  ISETP.LT.AND P6, PT, R200, c[0x0][0x178], !P3 ;  /* 0x00005e00c8007a0c */ /* 0x000fe40005fc1270 */
[----:B------:R-:W-:Y:S01]  /*be60*/  ISETP.LT.AND P3, PT, R201, c[0x0][0x178], !P3 ;  /* 0x00005e00c9007a0c */ /* 0x000fe20005f61270 */
[----:B------:R3:W-:Y:S01]  /*be70*/  @P4 STG.E [R124.64], R21 ;  /* 0x000000157c004986 */ /* 0x0007e2000c101904 */
[----:B------:R-:W-:Y:S01]  /*be80*/  ISETP.GE.AND P4, PT, R128, c[0x0][0x17c], PT ;  /* 0x00005f0080007a0c */ /* 0x000fe20003f86270 */
[----:B-1----:R-:W-:Y:S02]  /*be90*/  IMAD.WIDE R120, R127, 0x4, R116 ;  /* 0x000000047f787825 */ /* 0x002fe400078e0274 */
[----:B------:R-:W1:Y:S02]  /*bea0*/  LDS.128 R212, [R214] ;  /* 0x00000000d6d47984 */ /* 0x000e640000000c00 */
[----:B--2---:R-:W-:-:S02]  /*beb0*/  IMAD.WIDE R122, R129, 0x4, R118 ;  /* 0x00000004817a7825 */ /* 0x004fc400078e0276 */
[----:B------:R2:W-:Y:S01]  /*bec0*/  @P0 STG.E [R120.64], R37 ;  /* 0x0000002578000986 */ /* 0x0005e2000c101904 */
[----:B------:R-:W-:Y:S02]  /*bed0*/  ISETP.LT.AND P0, PT, R200, c[0x0][0x178], !P1 ;  /* 0x00005e00c8007a0c */ /* 0x000fe40004f01270 */
[----:B------:R-:W-:Y:S01]  /*bee0*/  ISETP.LT.AND P1, PT, R201, c[0x0][0x178], !P1 ;  /* 0x00005e00c9007a0c */ /* 0x000fe20004f21270 */
[C---:B------:R-:W-:Y:S01]  /*bef0*/  IMAD.WIDE R126, R129.reuse, 0x4, R116 ;  /* 0x00000004817e7825 */ /* 0x040fe200078e0274 */
[----:B------:R-:W-:Y:S01]  /*bf00*/  IADD3 R129, R129, c[0x0][0x198], RZ ;  /* 0x0000660081817a10 */ /* 0x000fe20007ffe0ff */
[----:B------:R4:W-:Y:S01]  /*bf10*/  @P6 STG.E [R122.64], R16 ;  /* 0x000000107a006986 */ /* 0x0009e2000c101904 */
[----:B------:R-:W-:Y:S02]  /*bf20*/  IADD3 R36, R199, 0x7, RZ ;  /* 0x00000007c7247810 */ /* 0x000fe40007ffe0ff */
[C---:B---3--:R-:W-:Y:S01]  /*bf30*/  IADD3 R125, R129.reuse, c[0x0][0x198], RZ ;  /* 0x00006600817d7a10 */ /* 0x048fe20007ffe0ff */
[----:B------:R3:W-:Y:S01]  /*bf40*/  @P3 STG.E [R126.64], R32 ;  /* 0x000000207e003986 */ /* 0x0007e2000c101904 */
[----:B------:R-:W-:Y:S01]  /*bf50*/  IMAD.WIDE R20, R129, 0x4, R118 ;  /* 0x0000000481147825 */ /* 0x000fe200078e0276 */
[----:B------:R-:W-:-:S02]  /*bf60*/  ISETP.GE.AND P3, PT, R36, c[0x0][0x17c], PT ;  /* 0x00005f0024007a0c */ /* 0x000fc40003f66270 */
[C---:B------:R-:W-:Y:S01]  /*bf70*/  ISETP.LT.AND P6, PT, R200.reuse, c[0x0][0x178], !P2 ;  /* 0x00005e00c8007a0c */ /* 0x040fe200057c1270 */
[----:B--2---:R-:W-:Y:S01]  /*bf80*/  IMAD.WIDE R36, R129, 0x4, R116 ;  /* 0x0000000481247825 */ /* 0x004fe200078e0274 */
[----:B------:R2:W-:Y:S01]  /*bf90*/  @P0 STG.E [R20.64], R17 ;  /* 0x0000001114000986 */ /* 0x0005e2000c101904 */
[----:B------:R-:W-:Y:S02]  /*bfa0*/  ISETP.LT.AND P2, PT, R201, c[0x0][0x178], !P2 ;  /* 0x00005e00c9007a0c */ /* 0x000fe40005741270 */
[----:B------:R-:W-:Y:S01]  /*bfb0*/  IMAD.WIDE R120, R125, 0x4, R118 ;  /* 0x000000047d787825 */ /* 0x000fe200078e0276 */
[----:B------:R1:W-:Y:S01]  /*bfc0*/  @P1 STG.E [R36.64], R33 ;  /* 0x0000002124001986 */ /* 0x0003e2000c101904 */
[----:B------:R-:W-:Y:S02]  /*bfd0*/  ISETP.LT.AND P1, PT, R200, c[0x0][0x178], !P5 ;  /* 0x00005e00c8007a0c */ /* 0x000fe40006f21270 */
[----:B------:R-:W-:Y:S01]  /*bfe0*/  ISETP.LT.AND P5, PT, R201, c[0x0][0x178], !P5 ;  /* 0x00005e00c9007a0c */ /* 0x000fe20006fa1270 */
[C---:B----4-:R-:W-:Y:S01]  /*bff0*/  IMAD.WIDE R122, R125.reuse, 0x4, R116 ;  /* 0x000000047d7a7825 */ /* 0x050fe200078e0274 */
[----:B------:R-:W-:-:S02]  /*c000*/  IADD3 R125, R125, c[0x0][0x198], RZ ;  /* 0x000066007d7d7a10 */ /* 0x000fc40007ffe0ff */
[----:B------:R-:W-:Y:S01]  /*c010*/  @P6 STG.E [R120.64], R8 ;  /* 0x0000000878006986 */ /* 0x000fe2000c101904 */
[----:B---3--:R-:W-:Y:S02]  /*c020*/  IADD3 R32, R199, 0x9, RZ ;  /* 0x00000009c7207810 */ /* 0x008fe40007ffe0ff */
[C---:B--2---:R-:W-:Y:S01]  /*c030*/  IMAD.WIDE R16, R125.reuse, 0x4, R118 ;  /* 0x000000047d107825 */ /* 0x044fe200078e0276 */
[----:B------:R2:W-:Y:S01]  /*c040*/  @P2 STG.E [R122.64], R28 ;  /* 0x0000001c7a002986 */ /* 0x0005e2000c101904 */
[C---:B------:R-:W-:Y:S02]  /*c050*/  IADD3 R127, R125.reuse, c[0x0][0x198], RZ ;  /* 0x000066007d7f7a10 */ /* 0x040fe40007ffe0ff */
[--C-:B------:R-:W-:Y:S01]  /*c060*/  IMAD.WIDE R20, R125, 0x4, R116.reuse ;  /* 0x000000047d147825 */ /* 0x100fe200078e0274 */
[----:B------:R-:W-:Y:S01]  /*c070*/  ISETP.LT.AND P6, PT, R200, c[0x0][0x178], !P4 ;  /* 0x00005e00c8007a0c */ /* 0x000fe200067c1270 */
[----:B------:R3:W-:Y:S01]  /*c080*/  @P1 STG.E [R16.64], R9 ;  /* 0x0000000910001986 */ /* 0x0007e2000c101904 */
[----:B------:R-:W-:Y:S01]  /*c090*/  ISETP.LT.AND P4, PT, R201, c[0x0][0x178], !P4 ;  /* 0x00005e00c9007a0c */ /* 0x000fe20006781270 */
[C---:B-1----:R-:W-:Y:S01]  /*c0a0*/  IMAD.WIDE R36, R127.reuse, 0x4, R116 ;  /* 0x000000047f247825 */ /* 0x042fe200078e0274 */
[----:B------:R-:W-:Y:S01]  /*c0b0*/  ISETP.GE.AND P2, PT, R32, c[0x0][0x17c], PT ;  /* 0x00005f0020007a0c */ /* 0x000fe20003f46270 */
[----:B------:R1:W-:Y:S01]  /*c0c0*/  @P5 STG.E [R20.64], R29 ;  /* 0x0000001d14005986 */ /* 0x0003e2000c101904 */
[----:B------:R-:W-:Y:S01]  /*c0d0*/  ISETP.LT.AND P5, PT, R200, c[0x0][0x178], !P3 ;  /* 0x00005e00c8007a0c */ /* 0x000fe20005fa1270 */
[----:B------:R-:W-:Y:S01]  /*c0e0*/  IMAD.WIDE R32, R127, 0x4, R118 ;  /* 0x000000047f207825 */ /* 0x000fe200078e0276 */
[----:B------:R-:W-:-:S02]  /*c0f0*/  ISETP.LT.AND P3, PT, R201, c[0x0][0x178], !P3 ;  /* 0x00005e00c9007a0c */ /* 0x000fc40005f61270 */
[----:B------:R-:W-:Y:S02]  /*c100*/  IADD3 R127, R127, c[0x0][0x198], RZ ;  /* 0x000066007f7f7a10 */ /* 0x000fe40007ffe0ff */
[C---:B------:R-:W-:Y:S01]  /*c110*/  IADD3 R124, R199.reuse, 0x8, RZ ;  /* 0x00000008c77c7810 */ /* 0x040fe20007ffe0ff */
[----:B------:R4:W-:Y:S01]  /*c120*/  @P6 STG.E [R32.64], R4 ;  /* 0x0000000420006986 */ /* 0x0009e2000c101904 */
[----:B--2---:R-:W-:Y:S01]  /*c130*/  IADD3 R28, R199, 0xb, RZ ;  /* 0x0000000bc71c7810 */ /* 0x004fe20007ffe0ff */
[C---:B---3--:R-:W-:Y:S01]  /*c140*/  IMAD.WIDE R8, R127.reuse, 0x4, R118 ;  /* 0x000000047f087825 */ /* 0x048fe200078e0276 */
[----:B------:R-:W-:Y:S01]  /*c150*/  ISETP.GE.AND P0, PT, R124, c[0x0][0x17c], PT ;  /* 0x00005f007c007a0c */ /* 0x000fe20003f06270 */
[----:B-----5:R-:W-:Y:S01]  /*c160*/  @P4 STG.E [R36.64], R24 ;  /* 0x0000001824004986 */ /* 0x020fe2000c101904 */
[C---:B------:R-:W-:Y:S01]  /*c170*/  IADD3 R121, R127.reuse, c[0x0][0x198], RZ ;  /* 0x000066007f797a10 */ /* 0x040fe20007ffe0ff */
[----:B------:R-:W-:Y:S01]  /*c180*/  IMAD.WIDE R16, R127, 0x4, R116 ;  /* 0x000000047f107825 */ /* 0x000fe200078e0274 */
        /* <DEDUP_REMOVED lines=9> */
[----:B------:R-:W-:Y:S02]  /*c220*/  IADD3 R124, R199, 0xa, RZ ;  /* 0x0000000ac77c7810 */ /* 0x000fe40007ffe0ff */
[----:B------:R-:W-:Y:S01]  /*c230*/  IADD3 R121, R121, c[0x0][0x198], RZ ;  /* 0x0000660079797a10 */ /* 0x000fe20007ffe0ff */
[----:B------:R3:W-:Y:S01]  /*c240*/  @P6 STG.E [R20.64], R22 ;  /* 0x0000001614006986 */ /* 0x0007e2000c101904 */
[----:B------:R-:W-:Y:S02]  /*c250*/  ISETP.GE.AND P1, PT, R124, c[0x0][0x17c], PT ;  /* 0x00005f007c007a0c */ /* 0x000fe40003f26270 */
[C---:B----4-:R-:W-:Y:S01]  /*c260*/  IADD3 R33, R121.reuse, c[0x0][0x198], RZ ;  /* 0x0000660079217a10 */ /* 0x050fe20007ffe0ff */
[----:B--2---:R-:W-:Y:S01]  /*c270*/  IMAD.WIDE R4, R121, 0x4, R118 ;  /* 0x0000000479047825 */ /* 0x004fe200078e0276 */
[----:B------:R-:W-:Y:S01]  /*c280*/  ISETP.LT.AND P6, PT, R200, c[0x0][0x178], !P1 ;  /* 0x00005e00c8007a0c */ /* 0x000fe20004fc1270 */
[----:B------:R-:W-:Y:S01]  /*c290*/  @P0 STG.E [R28.64], R38 ;  /* 0x000000261c000986 */ /* 0x000fe2000c101904 */
[----:B------:R-:W-:Y:S01]  /*c2a0*/  ISETP.LT.AND P1, PT, R201, c[0x0][0x178], !P1 ;  /* 0x00005e00c9007a0c */ /* 0x000fe20004f21270 */
[----:B------:R-:W-:Y:S01]  /*c2b0*/  IMAD.WIDE R8, R121, 0x4, R116 ;  /* 0x0000000479087825 */ /* 0x000fe200078e0274 */
[C---:B------:R-:W-:Y:S01]  /*c2c0*/  IADD3 R120, R199.reuse, 0xc, RZ ;  /* 0x0000000cc7787810 */ /* 0x040fe20007ffe0ff */
[----:B------:R2:W-:Y:S01]  /*c2d0*/  @P3 STG.E [R4.64], R23 ;  /* 0x0000001704003986 */ /* 0x0005e2000c101904 */
[----:B------:R-:W-:Y:S01]  /*c2e0*/  IADD3 R24, R199, 0xd, RZ ;  /* 0x0000000dc7187810 */ /* 0x000fe20007ffe0ff */
[C---:B-1----:R-:W-:Y:S01]  /*c2f0*/  IMAD.WIDE R16, R33.reuse, 0x4, R118 ;  /* 0x0000000421107825 */ /* 0x042fe200078e0276 */
[----:B------:R-:W-:Y:S01]  /*c300*/  ISETP.GE.AND P5, PT, R120, c[0x0][0x17c], PT ;  /* 0x00005f0078007a0c */ /* 0x000fe20003fa6270 */
[----:B------:R1:W-:Y:S01]  /*c310*/  @P2 STG.E [R8.64], R39 ;  /* 0x0000002708002986 */ /* 0x0003e2000c101904 */
[----:B------:R-:W-:Y:S01]  /*c320*/  ISETP.LT.AND P2, PT, R200, c[0x0][0x178], !P4 ;  /* 0x00005e00c8007a0c */ /* 0x000fe20006741270 */
[----:B---3--:R-:W-:Y:S01]  /*c330*/  IMAD.WIDE R20, R33, 0x4, R116 ;  /* 0x0000000421147825 */ /* 0x008fe200078e0274 */
[----:B------:R-:W-:Y:S01]  /*c340*/  ISETP.LT.AND P4, PT, R201, c[0x0][0x178], !P4 ;  /* 0x00005e00c9007a0c */ /* 0x000fe20006781270 */
[----:B------:R3:W-:Y:S01]  /*c350*/  @P6 STG.E [R16.64], R18 ;  /* 0x0000001210006986 */ /* 0x0007e2000c101904 */
[----:B------:R-:W-:-:S02]  /*c360*/  IADD3 R33, R33, c[0x0][0x198], RZ ;  /* 0x0000660021217a10 */ /* 0x000fc40007ffe0ff */
[----:B------:R-:W-:Y:S01]  /*c370*/  ISETP.LT.AND P6, PT, R200, c[0x0][0x178], !P5 ;  /* 0x00005e00c8007a0c */ /* 0x000fe20006fc1270 */
[----:B------:R4:W-:Y:S01]  /*c380*/  @P1 STG.E [R20.64], R34 ;  /* 0x0000002214001986 */ /* 0x0009e2000c101904 */
[----:B------:R-:W-:Y:S01]  /*c390*/  ISETP.GE.AND P0, PT, R24, c[0x0][0x17c], PT ;  /* 0x00005f0018007a0c */ /* 0x000fe20003f06270 */
[C---:B--2---:R-:W-:Y:S01]  /*c3a0*/  IMAD.WIDE R4, R33.reuse, 0x4, R118 ;  /* 0x0000000421047825 */ /* 0x044fe200078e0276 */
[----:B------:R-:W-:Y:S02]  /*c3b0*/  IADD3 R23, R33, c[0x0][0x198], RZ ;  /* 0x0000660021177a10 */ /* 0x000fe40007ffe0ff */
[----:B------:R-:W-:Y:S01]  /*c3c0*/  ISETP.LT.AND P5, PT, R201, c[0x0][0x178], !P5 ;  /* 0x00005e00c9007a0c */ /* 0x000fe20006fa1270 */
[----:B-1----:R-:W-:Y:S01]  /*c3d0*/  IMAD.WIDE R8, R33, 0x4, R116 ;  /* 0x0000000421087825 */ /* 0x002fe200078e0274 */
[----:B------:R1:W-:Y:S01]  /*c3e0*/  @P2 STG.E [R4.64], R19 ;  /* 0x0000001304002986 */ /* 0x0003e2000c101904 */
[----:B------:R-:W-:Y:S02]  /*c3f0*/  IADD3 R24, R199, 0xe, RZ ;  /* 0x0000000ec7187810 */ /* 0x000fe40007ffe0ff */
[----:B---3--:R-:W-:Y:S01]  /*c400*/  IMAD.WIDE R16, R23, 0x4, R118 ;  /* 0x0000000417107825 */ /* 0x008fe200078e0276 */
[----:B------:R2:W-:Y:S01]  /*c410*/  @P4 STG.E [R8.64], R35 ;  /* 0x0000002308004986 */ /* 0x0005e2000c101904 */
[----:B------:R-:W-:-:S02]  /*c420*/  ISETP.LT.AND P4, PT, R200, c[0x0][0x178], !P0 ;  /* 0x00005e00c8007a0c */ /* 0x000fc40004781270 */
[----:B------:R-:W-:Y:S01]  /*c430*/  ISETP.LT.AND P0, PT, R201, c[0x0][0x178], !P0 ;  /* 0x00005e00c9007a0c */ /* 0x000fe20004701270 */
[C---:B----4-:R-:W-:Y:S01]  /*c440*/  IMAD.WIDE R20, R23.reuse, 0x4, R116 ;  /* 0x0000000417147825 */ /* 0x050fe200078e0274 */
[----:B------:R-:W-:Y:S01]  /*c450*/  IADD3 R23, R23, c[0x0][0x198], RZ ;  /* 0x0000660017177a10 */ /* 0x000fe20007ffe0ff */
[----:B------:R3:W-:Y:S01]  /*c460*/  @P6 STG.E [R16.64], R10 ;  /* 0x0000000a10006986 */ /* 0x0007e2000c101904 */
[----:B------:R-:W-:Y:S02]  /*c470*/  ISETP.GE.AND P3, PT, R24, c[0x0][0x17c], PT ;  /* 0x00005f0018007a0c */ /* 0x000fe40003f66270 */
[----:B------:R-:W-:Y:S01]  /*c480*/  IADD3 R22, R199, 0xf, RZ ;  /* 0x0000000fc7167810 */ /* 0x000fe20007ffe0ff */
[C---:B-1----:R-:W-:Y:S01]  /*c490*/  IMAD.WIDE R4, R23.reuse, 0x4, R118 ;  /* 0x0000000417047825 */ /* 0x042fe200078e0276 */
[----:B------:R-:W-:Y:S01]  /*c4a0*/  ISETP.LT.AND P6, PT, R200, c[0x0][0x178], !P3 ;  /* 0x00005e00c8007a0c */ /* 0x000fe20005fc1270 */
[----:B------:R-:W-:Y:S01]  /*c4b0*/  @P5 STG.E [R20.64], R30 ;  /* 0x0000001e14005986 */ /* 0x000fe2000c101904 */
[----:B------:R-:W-:Y:S01]  /*c4c0*/  ISETP.GE.AND P1, PT, R22, c[0x0][0x17c], PT ;  /* 0x00005f0016007a0c */ /* 0x000fe20003f26270 */
[----:B--2---:R-:W-:Y:S01]  /*c4d0*/  IMAD.WIDE R8, R23, 0x4, R116 ;  /* 0x0000000417087825 */ /* 0x004fe200078e0274 */
[----:B------:R-:W-:Y:S01]  /*c4e0*/  IADD3 R18, R199, 0x11, RZ ;  /* 0x00000011c7127810 */ /* 0x000fe20007ffe0ff */
[----:B------:R1:W-:Y:S01]  /*c4f0*/  @P4 STG.E [R4.64], R11 ;  /* 0x0000000b04004986 */ /* 0x0003e2000c101904 */
[----:B------:R-:W-:-:S02]  /*c500*/  IADD3 R25, R23, c[0x0][0x198], RZ ;  /* 0x0000660017197a10 */ /* 0x000fc40007ffe0ff */
[----:B------:R-:W-:Y:S01]  /*c510*/  ISETP.LT.AND P3, PT, R201, c[0x0][0x178], !P3 ;  /* 0x00005e00c9007a0c */ /* 0x000fe20005f61270 */
[----:B------:R2:W-:Y:S01]  /*c520*/  @P0 STG.E [R8.64], R31 ;  /* 0x0000001f08000986 */ /* 0x0005e2000c101904 */
[----:B------:R-:W-:Y:S01]  /*c530*/  IADD3 R22, R199, 0x10, RZ ;  /* 0x00000010c7167810 */ /* 0x000fe20007ffe0ff */
[C---:B---3--:R-:W-:Y:S01]  /*c540*/  IMAD.WIDE R16, R25.reuse, 0x4, R118 ;  /* 0x0000000419107825 */ /* 0x048fe200078e0276 */
[----:B------:R-:W-:Y:S02]  /*c550*/  ISETP.LT.AND P0, PT, R200, c[0x0][0x178], !P1 ;  /* 0x00005e00c8007a0c */ /* 0x000fe40004f01270 */
[----:B------:R-:W-:Y:S01]  /*c560*/  ISETP.GE.AND P5, PT, R18, c[0x0][0x17c], PT ;  /* 0x00005f0012007a0c */ /* 0x000fe20003fa6270 */
[----:B------:R-:W-:Y:S01]  /*c570*/  IMAD.WIDE R18, R25, 0x4, R116 ;  /* 0x0000000419127825 */ /* 0x000fe200078e0274 */
[----:B------:R-:W-:Y:S01]  /*c580*/  ISETP.LT.AND P1, PT, R201, c[0x0][0x178], !P1 ;  /* 0x00005e00c9007a0c */ /* 0x000fe20004f21270 */
[----:B------:R3:W-:Y:S01]  /*c590*/  @P6 STG.E [R16.64], R6 ;  /* 0x0000000610006986 */ /* 0x0007e2000c101904 */
[----:B------:R-:W-:-:S02]  /*c5a0*/  IADD3 R25, R25, c[0x0][0x198], RZ ;  /* 0x0000660019197a10 */ /* 0x000fc40007ffe0ff */
[----:B------:R-:W-:Y:S01]  /*c5b0*/  ISETP.GE.AND P2, PT, R22, c[0x0][0x17c], PT ;  /* 0x00005f0016007a0c */ /* 0x000fe20003f46270 */
[----:B------:R4:W-:Y:S01]  /*c5c0*/  @P3 STG.E [R18.64], R26 ;  /* 0x0000001a12003986 */ /* 0x0009e2000c101904 */
[----:B------:R-:W-:Y:S01]  /*c5d0*/  IADD3 R10, R199, 0x13, RZ ;  /* 0x00000013c70a7810 */ /* 0x000fe20007ffe0ff */
[----:B-1----:R-:W-:Y:S01]  /*c5e0*/  IMAD.WIDE R4, R25, 0x4, R118 ;  /* 0x0000000419047825 */ /* 0x002fe200078e0276 */
[----:B------:R-:W-:Y:S02]  /*c5f0*/  ISETP.LT.AND P6, PT, R200, c[0x0][0x178], !P2 ;  /* 0x00005e00c8007a0c */ /* 0x000fe400057c1270 */
[----:B------:R-:W-:Y:S01]  /*c600*/  ISETP.LT.AND P2, PT, R201, c[0x0][0x178], !P2 ;  /* 0x00005e00c9007a0c */ /* 0x000fe20005741270 */
[C---:B--2---:R-:W-:Y:S01]  /*c610*/  IMAD.WIDE R8, R25.reuse, 0x4, R116 ;  /* 0x0000000419087825 */ /* 0x044fe200078e0274 */
[----:B------:R-:W-:Y:S01]  /*c620*/  IADD3 R21, R25, c[0x0][0x198], RZ ;  /* 0x0000660019157a10 */ /* 0x000fe20007ffe0ff */
[----:B------:R1:W-:Y:S01]  /*c630*/  @P0 STG.E [R4.64], R7 ;  /* 0x0000000704000986 */ /* 0x0003e2000c101904 */
[----:B------:R-:W-:-:S02]  /*c640*/  ISETP.GE.AND P3, PT, R10, c[0x0][0x17c], PT ;  /* 0x00005f000a007a0c */ /* 0x000fc40003f66270 */
[----:B---3--:R-:W-:Y:S01]  /*c650*/  IADD3 R6, R199, 0x15, RZ ;  /* 0x00000015c7067810 */ /* 0x008fe20007ffe0ff */
[----:B------:R2:W-:Y:S01]  /*c660*/  @P1 STG.E [R8.64], R27 ;  /* 0x0000001b08001986 */ /* 0x0005e2000c101904 */
[----:B------:R-:W-:Y:S01]  /*c670*/  ISETP.LT.AND P1, PT, R200, c[0x0][0x178], !P5 ;  /* 0x00005e00c8007a0c */ /* 0x000fe20006f21270 */
[----:B------:R-:W-:Y:S01]  /*c680*/  IMAD.WIDE R10, R21, 0x4, R118 ;  /* 0x00000004150a7825 */ /* 0x000fe200078e0276 */
[----:B------:R-:W-:Y:S01]  /*c690*/  ISETP.LT.AND P5, PT, R201, c[0x0][0x178], !P5 ;  /* 0x00005e00c9007a0c */ /* 0x000fe20006fa1270 */
[----:B------:R-:W-:Y:S01]  /*c6a0*/  LDS.128 R24, [R0] ;  /* 0x0000000000187984 */ /* 0x000fe20000000c00 */
[----:B------:R-:W-:Y:S01]  /*c6b0*/  IADD3 R22, R199, 0x12, RZ ;  /* 0x00000012c7167810 */ /* 0x000fe20007ffe0ff */
[C---:B------:R-:W-:Y:S01]  /*c6c0*/  IMAD.WIDE R16, R21.reuse, 0x4, R116 ;  /* 0x0000000415107825 */ /* 0x040fe200078e0274 */
[----:B------:R-:W-:Y:S01]  /*c6d0*/  IADD3 R21, R21, c[0x0][0x198], RZ ;  /* 0x0000660015157a10 */ /* 0x000fe20007ffe0ff */
[----:B------:R3:W-:Y:S01]  /*c6e0*/  @P6 STG.E [R10.64], R48 ;  /* 0x000000300a006986 */ /* 0x0007e2000c101904 */
[----:B------:R-:W-:-:S02]  /*c6f0*/  ISETP.GE.AND P4, PT, R22, c[0x0][0x17c], PT ;  /* 0x00005f0016007a0c */ /* 0x000fc40003f86270 */
[C---:B----4-:R-:W-:Y:S01]  /*c700*/  IADD3 R19, R21.reuse, c[0x0][0x198], RZ ;  /* 0x0000660015137a10 */ /* 0x050fe20007ffe0ff */
[----:B------:R4:W-:Y:S01]  /*c710*/  @P2 STG.E [R16.64], R64 ;  /* 0x0000004010002986 */ /* 0x0009e2000c101904 */
[C---:B-1----:R-:W-:Y:S01]  /*c720*/  IMAD.WIDE R4, R21.reuse, 0x4, R118 ;  /* 0x0000000415047825 */ /* 0x042fe200078e0276 */
[----:B------:R-:W-:Y:S02]  /*c730*/  ISETP.GE.AND P2, PT, R6, c[0x0][0x17c], PT ;  /* 0x00005f0006007a0c */ /* 0x000fe40003f46270 */
[C---:B------:R-:W-:Y:S01]  /*c740*/  ISETP.LT.AND P6, PT, R200.reuse, c[0x0][0x178], !P4 ;  /* 0x00005e00c8007a0c */ /* 0x040fe200067c1270 */
[----:B------:R-:W-:Y:S01]  /*c750*/  IMAD.WIDE R6, R21, 0x4, R116 ;  /* 0x0000000415067825 */ /* 0x000fe200078e0274 */
[----:B------:R1:W-:Y:S01]  /*c760*/  @P1 STG.E [R4.64], R49 ;  /* 0x0000003104001986 */ /* 0x0003e2000c101904 */
[----:B------:R-:W-:Y:S02]  /*c770*/  ISETP.LT.AND P4, PT, R201, c[0x0][0x178], !P4 ;  /* 0x00005e00c9007a0c */ /* 0x000fe40006781270 */
[----:B--2---:R-:W-:Y:S01]  /*c780*/  IMAD.WIDE R8, R19, 0x4, R118 ;  /* 0x0000000413087825 */ /* 0x004fe200078e0276 */
[----:B------:R2:W-:Y:S01]  /*c790*/  @P5 STG.E [R6.64], R65 ;  /* 0x0000004106005986 */ /* 0x0005e2000c101904 */
[----:B------:R-:W-:-:S02]  /*c7a0*/  ISETP.LT.AND P5, PT, R200, c[0x0][0x178], !P3 ;  /* 0x00005e00c8007a0c */ /* 0x000fc40005fa1270 */
[----:B------:R-:W-:Y:S01]  /*c7b0*/  ISETP.LT.AND P3, PT, R201, c[0x0][0x178], !P3 ;  /* 0x00005e00c9007a0c */ /* 0x000fe20005f61270 */
[C---:B---3--:R-:W-:Y:S01]  /*c7c0*/  IMAD.WIDE R10, R19.reuse, 0x4, R116 ;  /* 0x00000004130a7825 */ /* 0x048fe200078e0274 */
[----:B------:R-:W-:Y:S02]  /*c7d0*/  IADD3 R19, R19, c[0x0][0x198], RZ ;  /* 0x0000660013137a10 */ /* 0x000fe40007ffe0ff */
[----:B------:R-:W-:Y:S01]  /*c7e0*/  IADD3 R20, R199, 0x14, RZ ;  /* 0x00000014c7147810 */ /* 0x000fe20007ffe0ff */
[----:B------:R3:W-:Y:S01]  /*c7f0*/  @P6 STG.E [R8.64], R44 ;  /* 0x0000002c08006986 */ /* 0x0007e2000c101904 */
[C---:B----4-:R-:W-:Y:S01]  /*c800*/  IADD3 R17, R19.reuse, c[0x0][0x198], RZ ;  /* 0x0000660013117a10 */ /* 0x050fe20007ffe0ff */
[----:B-1----:R-:W-:Y:S01]  /*c810*/  IMAD.WIDE R4, R19, 0x4, R118 ;  /* 0x0000000413047825 */ /* 0x002fe200078e0276 */
[----:B------:R-:W-:Y:S01]  /*c820*/  ISETP.GE.AND P0, PT, R20, c[0x0][0x17c], PT ;  /* 0x00005f0014007a0c */ /* 0x000fe20003f06270 */
[----:B------:R1:W-:Y:S01]  /*c830*/  @P4 STG.E [R10.64], R60 ;  /* 0x0000003c0a004986 */ /* 0x0003e2000c101904 */
[----:B------:R-:W-:Y:S01]  /*c840*/  IADD3 R18, R199, 0x16, RZ ;  /* 0x00000016c7127810 */ /* 0x000fe20007ffe0ff */
[----:B--2---:R-:W-:Y:S01]  /*c850*/  IMAD.WIDE R6, R19, 0x4, R116 ;  /* 0x0000000413067825 */ /* 0x004fe200078e0274 */
[----:B------:R-:W-:Y:S01]  /*c860*/  ISETP.LT.AND P6, PT, R200, c[0x0][0x178], !P0 ;  /* 0x00005e00c8007a0c */ /* 0x000fe200047c1270 */
[----:B------:R2:W-:Y:S01]  /*c870*/  @P5 STG.E [R4.64], R45 ;  /* 0x0000002d04005986 */ /* 0x0005e2000c101904 */
[----:B------:R-:W-:-:S02]  /*c880*/  ISETP.LT.AND P0, PT, R201, c[0x0][0x178], !P0 ;  /* 0x00005e00c9007a0c */ /* 0x000fc40004701270 */
[----:B------:R-:W-:Y:S01]  /*c890*/  IADD3 R16, R199, 0x17, RZ ;  /* 0x00000017c7107810 */ /* 0x000fe20007ffe0ff */
[----:B------:R4:W-:Y:S01]  /*c8a0*/  @P3 STG.E [R6.64], R61 ;  /* 0x0000003d06003986 */ /* 0x0009e2000c101904 */
[----:B------:R-:W-:Y:S01]  /*c8b0*/  ISETP.LT.AND P3, PT, R200, c[0x0][0x178], !P2 ;  /* 0x00005e00c8007a0c */ /* 0x000fe20005761270 */
[----:B---3--:R-:W-:Y:S01]  /*c8c0*/  IMAD.WIDE R8, R17, 0x4, R118 ;  /* 0x0000000411087825 */ /* 0x008fe200078e0276 */
[----:B------:R-:W-:Y:S02]  /*c8d0*/  ISETP.LT.AND P2, PT, R201, c[0x0][0x178], !P2 ;  /* 0x00005e00c9007a0c */ /* 0x000fe40005741270 */
[----:B------:R-:W-:Y:S01]  /*c8e0*/  ISETP.GE.AND P1, PT, R18, c[0x0][0x17c], PT ;  /* 0x00005f0012007a0c */ /* 0x000fe20003f26270 */
[C---:B-1----:R-:W-:Y:S01]  /*c8f0*/  IMAD.WIDE R10, R17.reuse, 0x4, R116 ;  /* 0x00000004110a7825 */ /* 0x042fe200078e0274 */
[----:B------:R-:W-:Y:S01]  /*c900*/  IADD3 R17, R17, c[0x0][0x198], RZ ;  /* 0x0000660011117a10 */ /* 0x000fe20007ffe0ff */
[----:B------:R1:W-:Y:S01]  /*c910*/  @P6 STG.E [R8.64], R40 ;  /* 0x0000002808006986 */ /* 0x0003e2000c101904 */
[----:B------:R-:W-:-:S02]  /*c920*/  ISETP.GE.AND P4, PT, R16, c[0x0][0x17c], PT ;  /* 0x00005f0010007a0c */ /* 0x000fc40003f86270 */
[C---:B------:R-:W-:Y:S01]  /*c930*/  IADD3 R19, R17.reuse, c[0x0][0x198], RZ ;  /* 0x0000660011137a10 */ /* 0x040fe20007ffe0ff */
[C---:B--2---:R-:W-:Y:S01]  /*c940*/  IMAD.WIDE R4, R17.reuse, 0x4, R118 ;  /* 0x0000000411047825 */ /* 0x044fe200078e0276 */
[----:B------:R2:W-:Y:S01]  /*c950*/  @P0 STG.E [R10.64], R56 ;  /* 0x000000380a000986 */ /* 0x0005e2000c101904 */
[C---:B------:R-:W-:Y:S02]  /*c960*/  ISETP.LT.AND P6, PT, R200.reuse, c[0x0][0x178], !P1 ;  /* 0x00005e00c8007a0c */ /* 0x040fe40004fc1270 */
[----:B----4-:R-:W-:Y:S01]  /*c970*/  IMAD.WIDE R6, R17, 0x4, R116 ;  /* 0x0000000411067825 */ /* 0x010fe200078e0274 */
[----:B------:R3:W-:Y:S01]  /*c980*/  @P3 STG.E [R4.64], R41 ;  /* 0x0000002904003986 */ /* 0x0007e2000c101904 */
[----:B------:R-:W-:Y:S02]  /*c990*/  ISETP.LT.AND P1, PT, R201, c[0x0][0x178], !P1 ;  /* 0x00005e00c9007a0c */ /* 0x000fe40004f21270 */
[----:B------:R-:W-:Y:S01]  /*c9a0*/  IADD3 R16, R199, 0x18, RZ ;  /* 0x00000018c7107810 */ /* 0x000fe20007ffe0ff */
[----:B------:R4:W-:Y:S01]  /*c9b0*/  @P2 STG.E [R6.64], R57 ;  /* 0x0000003906002986 */ /* 0x0009e2000c101904 */
[----:B------:R-:W-:Y:S01]  /*c9c0*/  ISETP.LT.AND P2, PT, R200, c[0x0][0x178], !P4 ;  /* 0x00005e00c8007a0c */ /* 0x000fe20006741270 */
[----:B-1----:R-:W-:Y:S01]  /*c9d0*/  IMAD.WIDE R8, R19, 0x4, R118 ;  /* 0x0000000413087825 */ /* 0x002fe200078e0276 */
[----:B------:R-:W-:-:S02]  /*c9e0*/  ISETP.LT.AND P4, PT, R201, c[0x0][0x178], !P4 ;  /* 0x00005e00c9007a0c */ /* 0x000fc40006781270 */
[----:B------:R-:W-:Y:S01]  /*c9f0*/  ISETP.GE.AND P5, PT, R16, c[0x0][0x17c], PT ;  /* 0x00005f0010007a0c */ /* 0x000fe20003fa6270 */
[C---:B--2---:R-:W-:Y:S01]  /*ca00*/  IMAD.WIDE R10, R19.reuse, 0x4, R116 ;  /* 0x00000004130a7825 */ /* 0x044fe200078e0274 */
[----:B------:R-:W-:Y:S01]  /*ca10*/  IADD3 R19, R19, c[0x0][0x198], RZ ;  /* 0x0000660013137a10 */ /* 0x000fe20007ffe0ff */
[----:B------:R1:W-:Y:S01]  /*ca20*/  @P6 STG.E [R8.64], R12 ;  /* 0x0000000c08006986 */ /* 0x0003e2000c101904 */
[----:B------:R-:W-:Y:S02]  /*ca30*/  IADD3 R16, R199, 0x19, RZ ;  /* 0x00000019c7107810 */ /* 0x000fe40007ffe0ff */
[C---:B------:R-:W-:Y:S01]  /*ca40*/  IADD3 R17, R19.reuse, c[0x0][0x198], RZ ;  /* 0x0000660013117a10 */ /* 0x040fe20007ffe0ff */
[C---:B---3--:R-:W-:Y:S01]  /*ca50*/  IMAD.WIDE R4, R19.reuse, 0x4, R118 ;  /* 0x0000000413047825 */ /* 0x048fe200078e0276 */
[----:B------:R-:W-:Y:S01]  /*ca60*/  ISETP.GE.AND P0, PT, R16, c[0x0][0x17c], PT ;  /* 0x00005f0010007a0c */ /* 0x000fe20003f06270 */
[----:B------:R2:W-:Y:S01]  /*ca70*/  @P1 STG.E [R10.64], R52 ;  /* 0x000000340a001986 */ /* 0x0005e2000c101904 */
[C---:B------:R-:W-:Y:S01]  /*ca80*/  ISETP.LT.AND P6, PT, R200.reuse, c[0x0][0x178], !P5 ;  /* 0x00005e00c8007a0c */ /* 0x040fe20006fc1270 */
[----:B----4-:R-:W-:Y:S01]  /*ca90*/  IMAD.WIDE R6, R19, 0x4, R116 ;  /* 0x0000000413067825 */ /* 0x010fe200078e0274 */
[----:B------:R-:W-:Y:S01]  /*caa0*/  ISETP.LT.AND P5, PT, R201, c[0x0][0x178], !P5 ;  /* 0x00005e00c9007a0c */ /* 0x000fe20006fa1270 */
[----:B------:R3:W-:Y:S01]  /*cab0*/  @P2 STG.E [R4.64], R13 ;  /* 0x0000000d04002986 */ /* 0x0007e2000c101904 */
[----:B------:R-:W-:Y:S01]  /*cac0*/  IADD3 R16, R199, 0x1a, RZ ;  /* 0x0000001ac7107810 */ /* 0x000fe20007ffe0ff */
[----:B-1----:R-:W-:Y:S01]  /*cad0*/  IMAD.WIDE R8, R17, 0x4, R118 ;  /* 0x0000000411087825 */ /* 0x002fe200078e0276 */
[----:B------:R-:W-:Y:S01]  /*cae0*/  IADD3 R12, R199, 0x1d, RZ ;  /* 0x0000001dc70c7810 */ /* 0x000fe20007ffe0ff */
[----:B------:R1:W-:Y:S01]  /*caf0*/  @P4 STG.E [R6.64], R53 ;  /* 0x0000003506004986 */ /* 0x0003e2000c101904 */
[----:B------:R-:W-:-:S02]  /*cb00*/  ISETP.LT.AND P4, PT, R200, c[0x0][0x178], !P0 ;  /* 0x00005e00c8007a0c */ /* 0x000fc40004781270 */
[----:B------:R-:W-:Y:S01]  /*cb10*/  ISETP.LT.AND P0, PT, R201, c[0x0][0x178], !P0 ;  /* 0x00005e00c9007a0c */ /* 0x000fe20004701270 */
[C---:B--2---:R-:W-:Y:S01]  /*cb20*/  IMAD.WIDE R10, R17.reuse, 0x4, R116 ;  /* 0x00000004110a7825 */ /* 0x044fe200078e0274 */
[----:B------:R-:W-:Y:S01]  /*cb30*/  IADD3 R17, R17, c[0x0][0x198], RZ ;  /* 0x0000660011117a10 */ /* 0x000fe20007ffe0ff */
[----:B------:R2:W-:Y:S01]  /*cb40*/  @P6 STG.E [R8.64], R50 ;  /* 0x0000003208006986 */ /* 0x0005e2000c101904 */
[----:B------:R-:W-:Y:S02]  /*cb50*/  ISETP.GE.AND P3, PT, R16, c[0x0][0x17c], PT ;  /* 0x00005f0010007a0c */ /* 0x000fe40003f66270 */
[----:B------:R-:W-:Y:S01]  /*cb60*/  IADD3 R16, R199, 0x1b, RZ ;  /* 0x0000001bc7107810 */ /* 0x000fe20007ffe0ff */
[C---:B---3--:R-:W-:Y:S01]  /*cb70*/  IMAD.WIDE R4, R17.reuse, 0x4, R118 ;  /* 0x0000000411047825 */ /* 0x048fe200078e0276 */
[----:B------:R3:W-:Y:S01]  /*cb80*/  @P5 STG.E [R10.64], R66 ;  /* 0x000000420a005986 */ /* 0x0007e2000c101904 */
[C---:B------:R-:W-:Y:S02]  /*cb90*/  IADD3 R13, R17.reuse, c[0x0][0x198], RZ ;  /* 0x00006600110d7a10 */ /* 0x040fe40007ffe0ff */
[----:B-1----:R-:W-:Y:S01]  /*cba0*/  IMAD.WIDE R6, R17, 0x4, R116 ;  /* 0x0000000411067825 */ /* 0x002fe200078e0274 */
[----:B------:R-:W-:Y:S01]  /*cbb0*/  ISETP.GE.AND P1, PT, R16, c[0x0][0x17c], PT ;  /* 0x00005f0010007a0c */ /* 0x000fe20003f26270 */
[----:B------:R1:W-:Y:S01]  /*cbc0*/  @P4 STG.E [R4.64], R51 ;  /* 0x0000003304004986 */ /* 0x0003e2000c101904 */
[C---:B------:R-:W-:Y:S01]  /*cbd0*/  ISETP.LT.AND P6, PT, R200.reuse, c[0x0][0x178], !P3 ;  /* 0x00005e00c8007a0c */ /* 0x040fe20005fc1270 */
[----:B--2---:R-:W-:Y:S01]  /*cbe0*/  IMAD.WIDE R8, R13, 0x4, R118 ;  /* 0x000000040d087825 */ /* 0x004fe200078e0276 */
[----:B------:R-:W-:Y:S01]  /*cbf0*/  ISETP.LT.AND P3, PT, R201, c[0x0][0x178], !P3 ;  /* 0x00005e00c9007a0c */ /* 0x000fe20005f61270 */
[----:B------:R2:W-:Y:S01]  /*cc00*/  @P0 STG.E [R6.64], R67 ;  /* 0x0000004306000986 */ /* 0x0005e2000c101904 */
[----:B------:R-:W-:-:S02]  /*cc10*/  ISETP.LT.AND P0, PT, R200, c[0x0][0x178], !P1 ;  /* 0x00005e00c8007a0c */ /* 0x000fc40004f01270 */
[----:B------:R-:W-:Y:S01]  /*cc20*/  ISETP.LT.AND P1, PT, R201, c[0x0][0x178], !P1 ;  /* 0x00005e00c9007a0c */ /* 0x000fe20004f21270 */
[C---:B---3--:R-:W-:Y:S01]  /*cc30*/  IMAD.WIDE R10, R13.reuse, 0x4, R116 ;  /* 0x000000040d0a7825 */ /* 0x048fe200078e0274 */
[----:B------:R-:W-:Y:S02]  /*cc40*/  IADD3 R13, R13, c[0x0][0x198], RZ ;  /* 0x000066000d0d7a10 */ /* 0x000fe40007ffe0ff */
[----:B------:R-:W-:Y:S02]  /*cc50*/  IADD3 R16, R199, 0x1c, RZ ;  /* 0x0000001cc7107810 */ /* 0x000fe40007ffe0ff */
[----:B------:R-:W-:Y:S01]  /*cc60*/  ISETP.GE.AND P5, PT, R12, c[0x0][0x17c], PT ;  /* 0x00005f000c007a0c */ /* 0x000fe20003fa6270 */
[C---:B-1----:R-:W-:Y:S01]  /*cc70*/  IMAD.WIDE R4, R13.reuse, 0x4, R118 ;  /* 0x000000040d047825 */ /* 0x042fe200078e0276 */
[----:B------:R-:W-:Y:S01]  /*cc80*/  ISETP.GE.AND P2, PT, R16, c[0x0][0x17c], PT ;  /* 0x00005f0010007a0c */ /* 0x000fe20003f46270 */
[----:B------:R1:W-:Y:S01]  /*cc90*/  @P6 STG.E [R8.64], R46 ;  /* 0x0000002e08006986 */ /* 0x0003e2000c101904 */
[C---:B------:R-:W-:Y:S01]  /*cca0*/  IADD3 R17, R13.reuse, c[0x0][0x198], RZ ;  /* 0x000066000d117a10 */ /* 0x040fe20007ffe0ff */
[----:B--2---:R-:W-:Y:S01]  /*ccb0*/  IMAD.WIDE R6, R13, 0x4, R116 ;  /* 0x000000040d067825 */ /* 0x004fe200078e0274 */
[----:B------:R-:W-:Y:S01]  /*ccc0*/  ISETP.LT.AND P6, PT, R200, c[0x0][0x178], !P2 ;  /* 0x00005e00c8007a0c */ /* 0x000fe200057c1270 */
[----:B------:R2:W-:Y:S01]  /*ccd0*/  @P3 STG.E [R10.64], R62 ;  /* 0x0000003e0a003986 */ /* 0x0005e2000c101904 */
[----:B------:R-:W-:-:S02]  /*cce0*/  ISETP.LT.AND P2, PT, R201, c[0x0][0x178], !P2 ;  /* 0x00005e00c9007a0c */ /* 0x000fc40005741270 */
[C---:B------:R-:W-:Y:S01]  /*ccf0*/  IADD3 R12, R199.reuse, 0x1e, RZ ;  /* 0x0000001ec70c7810 */ /* 0x040fe20007ffe0ff */
[----:B------:R3:W-:Y:S01]  /*cd00*/  @P0 STG.E [R4.64], R47 ;  /* 0x0000002f04000986 */ /* 0x0007e2000c101904 */
[----:B------:R-:W-:Y:S02]  /*cd10*/  IADD3 R16, R199, 0x33, RZ ;  /* 0x00000033c7107810 */ /* 0x000fe40007ffe0ff */
[----:B------:R-:W-:Y:S01]  /*cd20*/  ISETP.GE.AND P4, PT, R12, c[0x0][0x17c], PT ;  /* 0x00005f000c007a0c */ /* 0x000fe20003f86270 */
[----:B------:R4:W-:Y:S01]  /*cd30*/  @P1 STG.E [R6.64], R63 ;  /* 0x0000003f06001986 */ /* 0x0009e2000c101904 */
[----:B------:R-:W-:Y:S01]  /*cd40*/  ISETP.LT.AND P1, PT, R200, c[0x0][0x178], !P5 ;  /* 0x00005e00c8007a0c */ /* 0x000fe20006f21270 */
[----:B-1----:R-:W-:Y:S01]  /*cd50*/  IMAD.WIDE R8, R17, 0x4, R118 ;  /* 0x0000000411087825 */ /* 0x002fe200078e0276 */
[----:B------:R-:W-:Y:S02]  /*cd60*/  ISETP.LT.AND P5, PT, R201, c[0x0][0x178], !P5 ;  /* 0x00005e00c9007a0c */ /* 0x000fe40006fa1270 */
[----:B------:R-:W-:Y:S01]  /*cd70*/  IADD3 R12, R199, 0x1f, RZ ;  /* 0x0000001fc70c7810 */ /* 0x000fe20007ffe0ff */
[C---:B--2---:R-:W-:Y:S01]  /*cd80*/  IMAD.WIDE R10, R17.reuse, 0x4, R116 ;  /* 0x00000004110a7825 */ /* 0x044fe200078e0274 */
[----:B------:R-:W-:Y:S01]  /*cd90*/  IADD3 R17, R17, c[0x0][0x198], RZ ;  /* 0x0000660011117a10 */ /* 0x000fe20007ffe0ff */
[----:B------:R1:W-:Y:S01]  /*cda0*/  @P6 STG.E [R8.64], R42 ;  /* 0x0000002a08006986 */ /* 0x0003e2000c101904 */
[----:B------:R-:W-:-:S02]  /*cdb0*/  ISETP.GE.AND P3, PT, R12, c[0x0][0x17c], PT ;  /* 0x00005f000c007a0c */ /* 0x000fc40003f66270 */
[C---:B------:R-:W-:Y:S01]  /*cdc0*/  IADD3 R13, R17.reuse, c[0x0][0x198], RZ ;  /* 0x00006600110d7a10 */ /* 0x040fe20007ffe0ff */
[C---:B---3--:R-:W-:Y:S01]  /*cdd0*/  IMAD.WIDE R4, R17.reuse, 0x4, R118 ;  /* 0x0000000411047825 */ /* 0x048fe200078e0276 */
        /* <DEDUP_REMOVED lines=46> */
[----:B---3--:R-:W-:Y:S01]  /*d0c0*/  IMAD.WIDE R10, R13, 0x4, R116 ;  /* 0x000000040d0a7825 */ /* 0x008fe200078e0274 */
[----:B------:R-:W-:Y:S02]  /*d0d0*/  IADD3 R12, R199, 0x24, RZ ;  /* 0x00000024c70c7810 */ /* 0x000fe40007ffe0ff */
[----:B------:R-:W-:Y:S02]  /*d0e0*/  IADD3 R13, R13, c[0x0][0x198], RZ ;  /* 0x000066000d0d7a10 */ /* 0x000fe40007ffe0ff */
[----:B------:R-:W-:Y:S01]  /*d0f0*/  ISETP.GE.AND P5, PT, R12, c[0x0][0x17c], PT ;  /* 0x00005f000c007a0c */ /* 0x000fe20003fa6270 */
[----:B------:R3:W-:Y:S01]  /*d100*/  @P4 STG.E [R8.64], R76 ;  /* 0x0000004c08004986 */ /* 0x0007e2000c101904 */
[----:B------:R-:W-:Y:S01]  /*d110*/  IADD3 R12, R199, 0x25, RZ ;  /* 0x00000025c70c7810 */ /* 0x000fe20007ffe0ff */
[C---:B-1----:R-:W-:Y:S01]  /*d120*/  IMAD.WIDE R4, R13.reuse, 0x4, R118 ;  /* 0x000000040d047825 */ /* 0x042fe200078e0276 */
[C---:B------:R-:W-:Y:S01]  /*d130*/  IADD3 R15, R13.reuse, c[0x0][0x198], RZ ;  /* 0x000066000d0f7a10 */ /* 0x040fe20007ffe0ff */
[----:B------:R1:W-:Y:S01]  /*d140*/  @P6 STG.E [R10.64], R108 ;  /* 0x0000006c0a006986 */ /* 0x0003e2000c101904 */
[----:B------:R-:W-:Y:S01]  /*d150*/  ISETP.GE.AND P1, PT, R12, c[0x0][0x17c], PT ;  /* 0x00005f000c007a0c */ /* 0x000fe20003f26270 */
        /* <DEDUP_REMOVED lines=13> */
[----:B------:R-:W-:-:S02]  /*d230*/  IADD3 R12, R199, 0x27, RZ ;  /* 0x00000027c70c7810 */ /* 0x000fc40007ffe0ff */
[C---:B------:R-:W-:Y:S01]  /*d240*/  IADD3 R13, R15.reuse, c[0x0][0x198], RZ ;  /* 0x000066000f0d7a10 */ /* 0x040fe20007ffe0ff */
[C---:B--2---:R-:W-:Y:S01]  /*d250*/  IMAD.WIDE R4, R15.reuse, 0x4, R118 ;  /* 0x000000040f047825 */ /* 0x044fe200078e0276 */
        /* <DEDUP_REMOVED lines=19> */
[----:B------:R-:W-:Y:S02]  /*d390*/  ISETP.LT.AND P5, PT, R200, c[0x0][0x178], !P2 ;  /* 0x00005e00c8007a0c */ /* 0x000fe400057a1270 */
[C---:B-1----:R-:W-:Y:S01]  /*d3a0*/  IMAD.WIDE R6, R13.reuse, 0x4, R116 ;  /* 0x000000040d067825 */ /* 0x042fe200078e0274 */
[----:B------:R-:W-:Y:S01]  /*d3b0*/  ISETP.GE.AND P3, PT, R12, c[0x0][0x17c], PT ;  /* 0x00005f000c007a0c */ /* 0x000fe20003f66270 */
[----:B------:R1:W-:Y:S01]  /*d3c0*/  @P1 STG.E [R4.64], R69 ;  /* 0x0000004504001986 */ /* 0x0003e2000c101904 */
[----:B------:R-:W-:-:S02]  /*d3d0*/  IADD3 R15, R13, c[0x0][0x198], RZ ;  /* 0x000066000d0f7a10 */ /* 0x000fc40007ffe0ff */
[----:B------:R-:W-:Y:S01]  /*d3e0*/  ISETP.LT.AND P6, PT, R201, c[0x0][0x178], !P2 ;  /* 0x00005e00c9007a0c */ /* 0x000fe200057c1270 */
[----:B------:R4:W-:Y:S01]  /*d3f0*/  @P4 STG.E [R6.64], R85 ;  /* 0x0000005506004986 */ /* 0x0009e2000c101904 */
[----:B------:R-:W-:Y:S01]  /*d400*/  ISETP.LT.AND P4, PT, R200, c[0x0][0x178], !P3 ;  /* 0x00005e00c8007a0c */ /* 0x000fe20005f81270 */
[----:B--2---:R-:W-:Y:S01]  /*d410*/  IMAD.WIDE R8, R15, 0x4, R118 ;  /* 0x000000040f087825 */ /* 0x004fe200078e0276 */
[----:B------:R-:W-:Y:S02]  /*d420*/  ISETP.LT.AND P3, PT, R201, c[0x0][0x178], !P3 ;  /* 0x00005e00c9007a0c */ /* 0x000fe40005f61270 */
[----:B------:R-:W-:Y:S01]  /*d430*/  IADD3 R12, R199, 0x2a, RZ ;  /* 0x0000002ac70c7810 */ /* 0x000fe20007ffe0ff */
[C---:B---3--:R-:W-:Y:S01]  /*d440*/  IMAD.WIDE R10, R15.reuse, 0x4, R116 ;  /* 0x000000040f0a7825 */ /* 0x048fe200078e0274 */
[----:B------:R-:W-:Y:S01]  /*d450*/  IADD3 R15, R15, c[0x0][0x198], RZ ;  /* 0x000066000f0f7a10 */ /* 0x000fe20007ffe0ff */
[----:B------:R2:W-:Y:S01]  /*d460*/  @P5 STG.E [R8.64], R82 ;  /* 0x0000005208005986 */ /* 0x0005e2000c101904 */
[----:B------:R-:W-:-:S02]  /*d470*/  ISETP.GE.AND P0, PT, R12, c[0x0][0x17c], PT ;  /* 0x00005f000c007a0c */ /* 0x000fc40003f06270 */
[----:B------:R-:W-:Y:S01]  /*d480*/  IADD3 R12, R199, 0x2b, RZ ;  /* 0x0000002bc70c7810 */ /* 0x000fe20007ffe0ff */
[C---:B-1----:R-:W-:Y:S01]  /*d490*/  IMAD.WIDE R4, R15.reuse, 0x4, R118 ;  /* 0x000000040f047825 */ /* 0x042fe200078e0276 */
[----:B------:R-:W-:Y:S01]  /*d4a0*/  ISETP.LT.AND P5, PT, R200, c[0x0][0x178], !P0 ;  /* 0x00005e00c8007a0c */ /* 0x000fe200047a1270 */
[----:B------:R1:W-:Y:S01]  /*d4b0*/  @P6 STG.E [R10.64], R114 ;  /* 0x000000720a006986 */ /* 0x0003e2000c101904 */
[----:B------:R-:W-:Y:S01]  /*d4c0*/  ISETP.GE.AND P2, PT, R12, c[0x0][0x17c], PT ;  /* 0x00005f000c007a0c */ /* 0x000fe20003f46270 */
[C---:B----4-:R-:W-:Y:S01]  /*d4d0*/  IMAD.WIDE R6, R15.reuse, 0x4, R116 ;  /* 0x000000040f067825 */ /* 0x050fe200078e0274 */
[----:B------:R-:W-:Y:S01]  /*d4e0*/  IADD3 R13, R15, c[0x0][0x198], RZ ;  /* 0x000066000f0d7a10 */ /* 0x000fe20007ffe0ff */
[----:B------:R3:W-:Y:S01]  /*d4f0*/  @P4 STG.E [R4.64], R83 ;  /* 0x0000005304004986 */ /* 0x0007e2000c101904 */
[----:B------:R-:W-:Y:S02]  /*d500*/  ISETP.LT.AND P6, PT, R201, c[0x0][0x178], !P0 ;  /* 0x00005e00c9007a0c */ /* 0x000fe400047c1270 */
[----:B------:R-:W-:Y:S01]  /*d510*/  IADD3 R12, R199, 0x2c, RZ ;  /* 0x0000002cc70c7810 */ /* 0x000fe20007ffe0ff */
[----:B------:R4:W-:Y:S01]  /*d520*/  @P3 STG.E [R6.64], R115 ;  /* 0x0000007306003986 */ /* 0x0009e2000c101904 */
[----:B------:R-:W-:Y:S01]  /*d530*/  ISETP.LT.AND P3, PT, R200, c[0x0][0x178], !P2 ;  /* 0x00005e00c8007a0c */ /* 0x000fe20005761270 */
[----:B--2---:R-:W-:Y:S01]  /*d540*/  IMAD.WIDE R8, R13, 0x4, R118 ;  /* 0x000000040d087825 */ /* 0x004fe200078e0276 */
[----:B------:R-:W-:-:S02]  /*d550*/  ISETP.LT.AND P2, PT, R201, c[0x0][0x178], !P2 ;  /* 0x00005e00c9007a0c */ /* 0x000fc40005741270 */
[----:B------:R-:W-:Y:S01]  /*d560*/  ISETP.GE.AND P1, PT, R12, c[0x0][0x17c], PT ;  /* 0x00005f000c007a0c */ /* 0x000fe20003f26270 */
[C---:B-1----:R-:W-:Y:S01]  /*d570*/  IMAD.WIDE R10, R13.reuse, 0x4, R116 ;  /* 0x000000040d0a7825 */ /* 0x042fe200078e0274 */
[----:B------:R-:W-:Y:S01]  /*d580*/  IADD3 R13, R13, c[0x0][0x198], RZ ;  /* 0x000066000d0d7a10 */ /* 0x000fe20007ffe0ff */
[----:B------:R1:W-:Y:S01]  /*d590*/  @P5 STG.E [R8.64], R78 ;  /* 0x0000004e08005986 */ /* 0x0003e2000c101904 */
[----:B------:R-:W-:Y:S02]  /*d5a0*/  IADD3 R12, R199, 0x2d, RZ ;  /* 0x0000002dc70c7810 */ /* 0x000fe40007ffe0ff */
[----:B------:R-:W-:Y:S01]  /*d5b0*/  ISETP.LT.AND P5, PT, R200, c[0x0][0x178], !P1 ;  /* 0x00005e00c8007a0c */ /* 0x000fe20004fa1270 */
[----:B---3--:R-:W-:Y:S01]  /*d5c0*/  IMAD.WIDE R4, R13, 0x4, R118 ;  /* 0x000000040d047825 */ /* 0x008fe200078e0276 */
[----:B------:R-:W-:Y:S01]  /*d5d0*/  ISETP.GE.AND P0, PT, R12, c[0x0][0x17c], PT ;  /* 0x00005f000c007a0c */ /* 0x000fe20003f06270 */
[----:B------:R2:W-:Y:S01]  /*d5e0*/  @P6 STG.E [R10.64], R110 ;  /* 0x0000006e0a006986 */ /* 0x0005e2000c101904 */
[----:B------:R-:W-:Y:S01]  /*d5f0*/  IADD3 R12, R199, 0x2e, RZ ;  /* 0x0000002ec70c7810 */ /* 0x000fe20007ffe0ff */
[C---:B----4-:R-:W-:Y:S01]  /*d600*/  IMAD.WIDE R6, R13.reuse, 0x4, R116 ;  /* 0x000000040d067825 */ /* 0x050fe200078e0274 */
[----:B------:R-:W-:Y:S01]  /*d610*/  IADD3 R15, R13, c[0x0][0x198], RZ ;  /* 0x000066000d0f7a10 */ /* 0x000fe20007ffe0ff */
[----:B------:R3:W-:Y:S01]  /*d620*/  @P3 STG.E [R4.64], R79 ;  /* 0x0000004f04003986 */ /* 0x0007e2000c101904 */
[----:B------:R-:W-:-:S02]  /*d630*/  ISETP.LT.AND P6, PT, R201, c[0x0][0x178], !P1 ;  /* 0x00005e00c9007a0c */ /* 0x000fc40004fc1270 */
        /* <DEDUP_REMOVED lines=10> */
[----:B------:R-:W-:Y:S01]  /*d6e0*/  IADD3 R12, R199, 0x30, RZ ;  /* 0x00000030c70c7810 */ /* 0x000fe20007ffe0ff */
[----:B---3--:R-:W-:Y:S01]  /*d6f0*/  IMAD.WIDE R4, R15, 0x4, R118 ;  /* 0x000000040f047825 */ /* 0x008fe200078e0276 */
[----:B------:R-:W-:Y:S01]  /*d700*/  ISETP.LT.AND P5, PT, R200, c[0x0][0x178], !P4 ;  /* 0x00005e00c8007a0c */ /* 0x000fe200067a1270 */
[----:B------:R2:W-:Y:S01]  /*d710*/  @P6 STG.E [R10.64], R106 ;  /* 0x0000006a0a006986 */ /* 0x0005e2000c101904 */
[----:B------:R-:W-:Y:S02]  /*d720*/  ISETP.LT.AND P4, PT, R201, c[0x0][0x178], !P4 ;  /* 0x00005e00c9007a0c */ /* 0x000fe40006781270 */
[----:B------:R-:W-:Y:S01]  /*d730*/  ISETP.GE.AND P3, PT, R12, c[0x0][0x17c], PT ;  /* 0x00005f000c007a0c */ /* 0x000fe20003f66270 */
[----:B------:R-:W-:Y:S01]  /*d740*/  @P2 STG.E [R4.64], R75 ;  /* 0x0000004b04002986 */ /* 0x000fe2000c101904 */
[----:B----4-:R-:W-:Y:S01]  /*d750*/  IADD3 R6, R199, 0x32, RZ ;  /* 0x00000032c7067810 */ /* 0x010fe20007ffe0ff */
[----:B-1----:R-:W-:Y:S01]  /*d760*/  IMAD.WIDE R8, R15, 0x4, R116 ;  /* 0x000000040f087825 */ /* 0x002fe200078e0274 */
[----:B------:R-:W-:-:S02]  /*d770*/  IADD3 R12, R199, 0x31, RZ ;  /* 0x00000031c70c7810 */ /* 0x000fc40007ffe0ff */
[----:B------:R-:W-:Y:S02]  /*d780*/  IADD3 R17, R15, c[0x0][0x198], RZ ;  /* 0x000066000f117a10 */ /* 0x000fe40007ffe0ff */
[----:B------:R1:W-:Y:S01]  /*d790*/  @P0 STG.E [R8.64], R107 ;  /* 0x0000006b08000986 */ /* 0x0003e2000c101904 */
[----:B------:R-:W-:Y:S02]  /*d7a0*/  ISETP.LT.AND P0, PT, R200, c[0x0][0x178], !P1 ;  /* 0x00005e00c8007a0c */ /* 0x000fe40004f01270 */
[----:B------:R-:W-:Y:S01]  /*d7b0*/  ISETP.GE.AND P6, PT, R12, c[0x0][0x17c], PT ;  /* 0x00005f000c007a0c */ /* 0x000fe20003fc6270 */
[----:B--2---:R-:W-:Y:S01]  /*d7c0*/  IMAD.WIDE R10, R17, 0x4, R118 ;  /* 0x00000004110a7825 */ /* 0x004fe200078e0276 */
[----:B------:R-:W-:Y:S02]  /*d7d0*/  ISETP.GE.AND P2, PT, R6, c[0x0][0x17c], PT ;  /* 0x00005f0006007a0c */ /* 0x000fe40003f46270 */
[----:B------:R-:W-:Y:S01]  /*d7e0*/  ISETP.LT.AND P1, PT, R201, c[0x0][0x178], !P1 ;  /* 0x00005e00c9007a0c */ /* 0x000fe20004f21270 */
[C---:B------:R-:W-:Y:S01]  /*d7f0*/  IMAD.WIDE R12, R17.reuse, 0x4, R116 ;  /* 0x00000004110c7825 */ /* 0x040fe200078e0274 */
[----:B------:R2:W3:Y:S01]  /*d800*/  LDS.128 R4, [R3] ;  /* 0x0000000003047984 */ /* 0x0004e20000000c00 */
[----:B------:R-:W-:-:S02]  /*d810*/  IADD3 R17, R17, c[0x0][0x198], RZ ;  /* 0x0000660011117a10 */ /* 0x000fc40007ffe0ff */
[----:B-1----:R-:W-:Y:S01]  /*d820*/  IADD3 R8, R199, 0x34, RZ ;  /* 0x00000034c7087810 */ /* 0x002fe20007ffe0ff */
[----:B------:R-:W-:Y:S01]  /*d830*/  @P5 STG.E [R10.64], R70 ;  /* 0x000000460a005986 */ /* 0x000fe2000c101904 */
[C---:B------:R-:W-:Y:S01]  /*d840*/  IADD3 R9, R17.reuse, c[0x0][0x198], RZ ;  /* 0x0000660011097a10 */ /* 0x040fe20007ffe0ff */
[----:B------:R-:W-:Y:S01]  /*d850*/  IMAD.WIDE R14, R17, 0x4, R118 ;  /* 0x00000004110e7825 */ /* 0x000fe200078e0276 */
[----:B------:R-:W-:Y:S01]  /*d860*/  ISETP.LT.AND P5, PT, R201, c[0x0][0x178], !P3 ;  /* 0x00005e00c9007a0c */ /* 0x000fe20005fa1270 */
[----:B------:R1:W-:Y:S01]  /*d870*/  @P4 STG.E [R12.64], R86 ;  /* 0x000000560c004986 */ /* 0x0003e2000c101904 */
[----:B------:R-:W-:Y:S01]  /*d880*/  ISETP.LT.AND P4, PT, R200, c[0x0][0x178], !P3 ;  /* 0x00005e00c8007a0c */ /* 0x000fe20005f81270 */
[----:B------:R-:W-:Y:S01]  /*d890*/  IMAD.WIDE R18, R9, 0x4, R116 ;  /* 0x0000000409127825 */ /* 0x000fe200078e0274 */
[----:B------:R-:W-:Y:S01]  /*d8a0*/  ISETP.GE.AND P3, PT, R16, c[0x0][0x17c], PT ;  /* 0x00005f0010007a0c */ /* 0x000fe20003f66270 */
[----:B------:R4:W-:Y:S01]  /*d8b0*/  @P0 STG.E [R14.64], R71 ;  /* 0x000000470e000986 */ /* 0x0009e2000c101904 */
[----:B------:R-:W-:-:S02]  /*d8c0*/  ISETP.GE.AND P0, PT, R8, c[0x0][0x17c], PT ;  /* 0x00005f0008007a0c */ /* 0x000fc40003f06270 */
[----:B------:R-:W-:Y:S02]  /*d8d0*/  IADD3 R21, R9, c[0x0][0x198], RZ ;  /* 0x0000660009157a10 */ /* 0x000fe40007ffe0ff */
[----:B--2---:R-:W-:Y:S02]  /*d8e0*/  IADD3 R3, R199, 0x35, RZ ;  /* 0x00000035c7037810 */ /* 0x004fe40007ffe0ff */
[----:B------:R-:W-:Y:S01]  /*d8f0*/  IADD3 R23, R21, c[0x0][0x198], RZ ;  /* 0x0000660015177a10 */ /* 0x000fe20007ffe0ff */
[----:B-1----:R-:W-:-:S04]  /*d900*/  IMAD.WIDE R12, R17, 0x4, R116 ;  /* 0x00000004110c7825 */ /* 0x002fc800078e0274 */
[--C-:B------:R-:W-:Y:S01]  /*d910*/  IMAD.WIDE R16, R9, 0x4, R118.reuse ;  /* 0x0000000409107825 */ /* 0x100fe200078e0276 */
[----:B------:R1:W-:Y:S01]  /*d920*/  @P1 STG.E [R12.64], R87 ;  /* 0x000000570c001986 */ /* 0x0003e2000c101904 */
[----:B------:R-:W-:Y:S02]  /*d930*/  ISETP.LT.AND P1, PT, R200, c[0x0][0x178], !P6 ;  /* 0x00005e00c8007a0c */ /* 0x000fe40007721270 */
[----:B------:R-:W-:Y:S01]  /*d940*/  ISETP.LT.AND P6, PT, R201, c[0x0][0x178], !P6 ;  /* 0x00005e00c9007a0c */ /* 0x000fe200077c1270 */
[----:B------:R-:W2:Y:S01]  /*d950*/  LDS.128 R8, [R2] ;  /* 0x0000000002087984 */ /* 0x000ea20000000c00 */
[----:B----4-:R-:W-:-:S03]  /*d960*/  IMAD.WIDE R14, R21, 0x4, R118 ;  /* 0x00000004150e7825 */ /* 0x010fc600078e0276 */
[----:B------:R4:W-:Y:S01]  /*d970*/  @P4 STG.E [R16.64], R92 ;  /* 0x0000005c10004986 */ /* 0x0009e2000c101904 */
[----:B------:R-:W-:Y:S02]  /*d980*/  ISETP.GE.AND P4, PT, R3, c[0x0][0x17c], PT ;  /* 0x00005f0003007a0c */ /* 0x000fe40003f86270 */
[----:B------:R-:W-:Y:S01]  /*d990*/  IADD3 R3, R199, 0x36, RZ ;  /* 0x00000036c7037810 */ /* 0x000fe20007ffe0ff */
[----:B-1----:R-:W-:Y:S01]  /*d9a0*/  IMAD.WIDE R12, R21, 0x4, R116 ;  /* 0x00000004150c7825 */ /* 0x002fe200078e0274 */
[----:B------:R-:W-:Y:S01]  /*d9b0*/  @P5 STG.E [R18.64], R212 ;  /* 0x000000d412005986 */ /* 0x000fe2000c101904 */
[----:B------:R-:W-:Y:S02]  /*d9c0*/  ISETP.LT.AND P5, PT, R200, c[0x0][0x178], !P2 ;  /* 0x00005e00c8007a0c */ /* 0x000fe400057a1270 */
[----:B------:R-:W-:Y:S01]  /*d9d0*/  ISETP.LT.AND P2, PT, R201, c[0x0][0x178], !P2 ;  /* 0x00005e00c9007a0c */ /* 0x000fe20005741270 */
[----:B------:R1:W-:Y:S01]  /*d9e0*/  @P1 STG.E [R14.64], R93 ;  /* 0x0000005d0e001986 */ /* 0x0003e2000c101904 */
[C---:B------:R-:W-:Y:S01]  /*d9f0*/  IADD3 R21, R23.reuse, c[0x0][0x198], RZ ;  /* 0x0000660017157a10 */ /* 0x040fe20007ffe0ff */
[----:B----4-:R-:W-:-:S02]  /*da00*/  IMAD.WIDE R16, R23, 0x4, R118 ;  /* 0x0000000417107825 */ /* 0x010fc400078e0276 */
[----:B------:R4:W-:Y:S01]  /*da10*/  @P6 STG.E [R12.64], R213 ;  /* 0x000000d50c006986 */ /* 0x0009e2000c101904 */
[C---:B------:R-:W-:Y:S02]  /*da20*/  ISETP.LT.AND P6, PT, R200.reuse, c[0x0][0x178], !P3 ;  /* 0x00005e00c8007a0c */ /* 0x040fe40005fc1270 */
[----:B------:R-:W-:Y:S01]  /*da30*/  ISETP.GE.AND P1, PT, R3, c[0x0][0x17c], PT ;  /* 0x00005f0003007a0c */ /* 0x000fe20003f26270 */
[----:B------:R-:W-:Y:S01]  /*da40*/  IMAD.WIDE R2, R23, 0x4, R116 ;  /* 0x0000000417027825 */ /* 0x000fe200078e0274 */
[----:B------:R-:W-:Y:S01]  /*da50*/  ISETP.LT.AND P3, PT, R201, c[0x0][0x178], !P3 ;  /* 0x00005e00c9007a0c */ /* 0x000fe20005f61270 */
[----:B------:R5:W-:Y:S01]  /*da60*/  @P5 STG.E [R16.64], R88 ;  /* 0x0000005810005986 */ /* 0x000be2000c101904 */
[----:B------:R-:W-:Y:S01]  /*da70*/  ISETP.LT.AND P5, PT, R200, c[0x0][0x178], !P0 ;  /* 0x00005e00c8007a0c */ /* 0x000fe200047a1270 */
[----:B-1----:R-:W-:Y:S01]  /*da80*/  IMAD.WIDE R14, R21, 0x4, R118 ;  /* 0x00000004150e7825 */ /* 0x002fe200078e0276 */
[----:B------:R-:W-:Y:S01]  /*da90*/  ISETP.LT.AND P0, PT, R201, c[0x0][0x178], !P0 ;  /* 0x00005e00c9007a0c */ /* 0x000fe20004701270 */
[----:B---3--:R1:W-:Y:S01]  /*daa0*/  @P2 STG.E [R2.64], R4 ;  /* 0x0000000402002986 */ /* 0x0083e2000c101904 */
[----:B------:R-:W-:Y:S01]  /*dab0*/  ISETP.GE.AND P2, PT, R20, c[0x0][0x17c], PT ;  /* 0x00005f0014007a0c */ /* 0x000fe20003f46270 */
[C---:B------:R-:W-:Y:S01]  /*dac0*/  IMAD.WIDE R18, R21.reuse, 0x4, R116 ;  /* 0x0000000415127825 */ /* 0x040fe200078e0274 */
[----:B------:R-:W-:Y:S01]  /*dad0*/  IADD3 R21, R21, c[0x0][0x198], RZ ;  /* 0x0000660015157a10 */ /* 0x000fe20007ffe0ff */
[----:B------:R3:W-:Y:S01]  /*dae0*/  @P6 STG.E [R14.64], R89 ;  /* 0x000000590e006986 */ /* 0x0007e2000c101904 */
[----:B------:R-:W-:-:S02]  /*daf0*/  ISETP.LT.AND P6, PT, R200, c[0x0][0x178], !P4 ;  /* 0x00005e00c8007a0c */ /* 0x000fc400067c1270 */
[----:B------:R-:W-:Y:S01]  /*db00*/  ISETP.LT.AND P4, PT, R201, c[0x0][0x178], !P4 ;  /* 0x00005e00c9007a0c */ /* 0x000fe20006781270 */
[C---:B----4-:R-:W-:Y:S01]  /*db10*/  IMAD.WIDE R12, R21.reuse, 0x4, R118 ;  /* 0x00000004150c7825 */ /* 0x050fe200078e0276 */
[----:B-----5:R-:W-:Y:S01]  /*db20*/  IADD3 R17, R21, c[0x0][0x198], RZ ;  /* 0x0000660015117a10 */ /* 0x020fe20007ffe0ff */
[----:B------:R4:W-:Y:S01]  /*db30*/  @P3 STG.E [R18.64], R5 ;  /* 0x0000000512003986 */ /* 0x0009e2000c101904 */
[----:B------:R-:W-:Y:S01]  /*db40*/  IADD3 R16, R199, 0x38, RZ ;  /* 0x00000038c7107810 */ /* 0x000fe20007ffe0ff */
[--C-:B-1----:R-:W-:Y:S02]  /*db50*/  IMAD.WIDE R2, R21, 0x4, R116.reuse ;  /* 0x0000000415027825 */ /* 0x102fe400078e0274 */
[----:B------:R1:W-:Y:S01]  /*db60*/  @P5 STG.E [R12.64], R100 ;  /* 0x000000640c005986 */ /* 0x0003e2000c101904 */
[----:B------:R-:W-:Y:S01]  /*db70*/  ISETP.LT.AND P5, PT, R200, c[0x0][0x178], !P1 ;  /* 0x00005e00c8007a0c */ /* 0x000fe20004fa1270 */
[----:B---3--:R-:W-:Y:S01]  /*db80*/  IMAD.WIDE R14, R17, 0x4, R116 ;  /* 0x00000004110e7825 */ /* 0x008fe200078e0274 */
[----:B------:R-:W-:Y:S01]  /*db90*/  ISETP.LT.AND P1, PT, R201, c[0x0][0x178], !P1 ;  /* 0x00005e00c9007a0c */ /* 0x000fe20004f21270 */
[----:B--2---:R2:W-:Y:S01]  /*dba0*/  @P0 STG.E [R2.64], R8 ;  /* 0x0000000802000986 */ /* 0x0045e2000c101904 */
[----:B------:R-:W-:-:S02]  /*dbb0*/  ISETP.GE.AND P3, PT, R16, c[0x0][0x17c], PT ;  /* 0x00005f0010007a0c */ /* 0x000fc40003f66270 */
[----:B------:R-:W-:Y:S01]  /*dbc0*/  ISETP.GE.AND P0, PT, R0, c[0x0][0x17c], PT ;  /* 0x00005f0000007a0c */ /* 0x000fe20003f06270 */
[C-C-:B----4-:R-:W-:Y:S01]  /*dbd0*/  IMAD.WIDE R4, R17.reuse, 0x4, R118.reuse ;  /* 0x0000000411047825 */ /* 0x150fe200078e0276 */
[----:B------:R-:W-:Y:S02]  /*dbe0*/  IADD3 R17, R17, c[0x0][0x198], RZ ;  /* 0x0000660011117a10 */ /* 0x000fe40007ffe0ff */
[----:B------:R-:W-:Y:S02]  /*dbf0*/  IADD3 R0, R199, 0x3a, RZ ;  /* 0x0000003ac7007810 */ /* 0x000fe40007ffe0ff */
[----:B------:R3:W-:Y:S01]  /*dc00*/  @P6 STG.E [R4.64], R101 ;  /* 0x0000006504006986 */ /* 0x0007e2000c101904 */
[----:B------:R-:W-:Y:S01]  /*dc10*/  ISETP.LT.AND P6, PT, R201, c[0x0][0x178], !P2 ;  /* 0x00005e00c9007a0c */ /* 0x000fe200057c1270 */
[C---:B-1----:R-:W-:Y:S01]  /*dc20*/  IMAD.WIDE R12, R17.reuse, 0x4, R118 ;  /* 0x00000004110c7825 */ /* 0x042fe200078e0276 */
[C---:B------:R-:W-:Y:S01]  /*dc30*/  IADD3 R19, R17.reuse, c[0x0][0x198], RZ ;  /* 0x0000660011137a10 */ /* 0x040fe20007ffe0ff */
[----:B------:R1:W-:Y:S01]  /*dc40*/  @P4 STG.E [R14.64], R9 ;  /* 0x000000090e004986 */ /* 0x0003e2000c101904 */
[----:B------:R-:W-:Y:S01]  /*dc50*/  ISETP.LT.AND P4, PT, R200, c[0x0][0x178], !P2 ;  /* 0x00005e00c8007a0c */ /* 0x000fe20005781270 */
[----:B--2---:R-:W-:Y:S01]  /*dc60*/  IMAD.WIDE R2, R17, 0x4, R116 ;  /* 0x0000000411027825 */ /* 0x004fe200078e0274 */
[----:B------:R-:W-:Y:S01]  /*dc70*/  ISETP.GE.AND P2, PT, R0, c[0x0][0x17c], PT ;  /* 0x00005f0000007a0c */ /* 0x000fe20003f46270 */
[----:B------:R2:W-:Y:S01]  /*dc80*/  @P5 STG.E [R12.64], R96 ;  /* 0x000000600c005986 */ /* 0x0005e2000c101904 */
[----:B------:R-:W-:-:S02]  /*dc90*/  ISETP.LT.AND P5, PT, R200, c[0x0][0x178], !P3 ;  /* 0x00005e00c8007a0c */ /* 0x000fc40005fa1270 */
[----:B------:R-:W-:Y:S01]  /*dca0*/  ISETP.LT.AND P3, PT, R201, c[0x0][0x178], !P3 ;  /* 0x00005e00c9007a0c */ /* 0x000fe20005f61270 */
[----:B---3--:R-:W-:Y:S01]  /*dcb0*/  IMAD.WIDE R4, R19, 0x4, R118 ;  /* 0x0000000413047825 */ /* 0x008fe200078e0276 */
[----:B------:R3:W-:Y:S01]  /*dcc0*/  @P1 STG.E [R2.64], R24 ;  /* 0x0000001802001986 */ /* 0x0007e2000c101904 */
[----:B------:R-:W-:Y:S02]  /*dcd0*/  IADD3 R0, R199, 0x3b, RZ ;  /* 0x0000003bc7007810 */ /* 0x000fe40007ffe0ff */
[C---:B-1----:R-:W-:Y:S01]  /*dce0*/  IMAD.WIDE R8, R19.reuse, 0x4, R116 ;  /* 0x0000000413087825 */ /* 0x042fe200078e0274 */
[----:B------:R-:W-:Y:S01]  /*dcf0*/  IADD3 R19, R19, c[0x0][0x198], RZ ;  /* 0x0000660013137a10 */ /* 0x000fe20007ffe0ff */
[----:B------:R1:W-:Y:S01]  /*dd00*/  @P4 STG.E [R4.64], R97 ;  /* 0x0000006104004986 */ /* 0x0003e2000c101904 */
[----:B------:R-:W-:Y:S02]  /*dd10*/  ISETP.LT.AND P4, PT, R200, c[0x0][0x178], !P0 ;  /* 0x00005e00c8007a0c */ /* 0x000fe40004781270 */
[----:B------:R-:W-:Y:S01]  /*dd20*/  IADD3 R15, R19, c[0x0][0x198], RZ ;  /* 0x00006600130f7a10 */ /* 0x000fe20007ffe0ff */
[----:B------:R4:W-:Y:S01]  /*dd30*/  @P6 STG.E [R8.64], R25 ;  /* 0x0000001908006986 */ /* 0x0009e2000c101904 */
[----:B------:R-:W-:Y:S01]  /*dd40*/  ISETP.LT.AND P6, PT, R201, c[0x0][0x178], !P0 ;  /* 0x00005e00c9007a0c */ /* 0x000fe200047c1270 */
[----:B--2---:R-:W-:Y:S01]  /*dd50*/  IMAD.WIDE R12, R19, 0x4, R118 ;  /* 0x00000004130c7825 */ /* 0x004fe200078e0276 */
[----:B------:R-:W-:-:S02]  /*dd60*/  ISETP.GE.AND P1, PT, R0, c[0x0][0x17c], PT ;  /* 0x00005f0000007a0c */ /* 0x000fc40003f26270 */
[----:B------:R-:W-:Y:S01]  /*dd70*/  IADD3 R0, R199, 0x3c, RZ ;  /* 0x0000003cc7007810 */ /* 0x000fe20007ffe0ff */
[----:B---3--:R-:W-:Y:S01]  /*dd80*/  IMAD.WIDE R2, R19, 0x4, R116 ;  /* 0x0000000413027825 */ /* 0x008fe200078e0274 */
[----:B------:R2:W-:Y:S01]  /*dd90*/  @P5 STG.E [R12.64], R94 ;  /* 0x0000005e0c005986 */ /* 0x0005e2000c101904 */
[----:B------:R-:W-:Y:S02]  /*dda0*/  ISETP.LT.AND P5, PT, R200, c[0x0][0x178], !P2 ;  /* 0x00005e00c8007a0c */ /* 0x000fe400057a1270 */
[----:B-1----:R-:W-:Y:S01]  /*ddb0*/  IMAD.WIDE R4, R15, 0x4, R118 ;  /* 0x000000040f047825 */ /* 0x002fe200078e0276 */
[----:B------:R-:W-:Y:S01]  /*ddc0*/  ISETP.GE.AND P0, PT, R0, c[0x0][0x17c], PT ;  /* 0x00005f0000007a0c */ /* 0x000fe20003f06270 */
[----:B------:R1:W-:Y:S01]  /*ddd0*/  @P3 STG.E [R2.64], R214 ;  /* 0x000000d602003986 */ /* 0x0003e2000c101904 */
[----:B------:R-:W-:Y:S01]  /*dde0*/  ISETP.LT.AND P2, PT, R201, c[0x0][0x178], !P2 ;  /* 0x00005e00c9007a0c */ /* 0x000fe20005741270 */
[C---:B----4-:R-:W-:Y:S01]  /*ddf0*/  IMAD.WIDE R8, R15.reuse, 0x4, R116 ;  /* 0x000000040f087825 */ /* 0x050fe200078e0274 */
[----:B------:R-:W-:Y:S01]  /*de00*/  IADD3 R15, R15, c[0x0][0x198], RZ ;  /* 0x000066000f0f7a10 */ /* 0x000fe20007ffe0ff */
[----:B------:R3:W-:Y:S01]  /*de10*/  @P4 STG.E [R4.64], R95 ;  /* 0x0000005f04004986 */ /* 0x0007e2000c101904 */
[----:B------:R-:W-:-:S02]  /*de20*/  ISETP.LT.AND P4, PT, R200, c[0x0][0x178], !P1 ;  /* 0x00005e00c8007a0c */ /* 0x000fc40004f81270 */
[----:B------:R-:W-:Y:S01]  /*de30*/  ISETP.LT.AND P1, PT, R201, c[0x0][0x178], !P1 ;  /* 0x00005e00c9007a0c */ /* 0x000fe20004f21270 */
[----:B------:R4:W-:Y:S01]  /*de40*/  @P6 STG.E [R8.64], R215 ;  /* 0x000000d708006986 */ /* 0x0009e2000c101904 */
[C---:B------:R-:W-:Y:S01]  /*de50*/  IADD3 R17, R15.reuse, c[0x0][0x198], RZ ;  /* 0x000066000f117a10 */ /* 0x040fe20007ffe0ff */
[----:B--2---:R-:W-:Y:S01]  /*de60*/  IMAD.WIDE R12, R15, 0x4, R118 ;  /* 0x000000040f0c7825 */ /* 0x004fe200078e0276 */
[----:B------:R-:W-:Y:S02]  /*de70*/  ISETP.LT.AND P6, PT, R200, c[0x0][0x178], !P0 ;  /* 0x00005e00c8007a0c */ /* 0x000fe400047c1270 */
[----:B------:R-:W-:Y:S01]  /*de80*/  IADD3 R0, R199, 0x3d, RZ ;  /* 0x0000003dc7007810 */ /* 0x000fe20007ffe0ff */
[----:B-1----:R-:W-:Y:S01]  /*de90*/  IMAD.WIDE R2, R15, 0x4, R116 ;  /* 0x000000040f027825 */ /* 0x002fe200078e0274 */
[C---:B------:R-:W-:Y:S01]  /*dea0*/  IADD3 R19, R17.reuse, c[0x0][0x198], RZ ;  /* 0x0000660011137a10 */ /* 0x040fe20007ffe0ff */
[----:B------:R1:W-:Y:S01]  /*deb0*/  @P5 STG.E [R12.64], R90 ;  /* 0x0000005a0c005986 */ /* 0x0003e2000c101904 */
[----:B------:R-:W-:Y:S01]  /*dec0*/  ISETP.GE.AND P3, PT, R0, c[0x0][0x17c], PT ;  /* 0x00005f0000007a0c */ /* 0x000fe20003f66270 */
[----:B---3--:R-:W-:Y:S01]  /*ded0*/  IMAD.WIDE R4, R17, 0x4, R118 ;  /* 0x0000000411047825 */ /* 0x008fe200078e0276 */
[C---:B------:R-:W-:Y:S01]  /*dee0*/  IADD3 R0, R199.reuse, 0x3e, RZ ;  /* 0x0000003ec7007810 */ /* 0x040fe20007ffe0ff */
[----:B------:R2:W-:Y:S01]  /*def0*/  @P2 STG.E [R2.64], R6 ;  /* 0x0000000602002986 */ /* 0x0005e2000c101904 */
[----:B------:R-:W-:Y:S01]  /*df00*/  IADD3 R199, R199, 0x3f, RZ ;  /* 0x0000003fc7c77810 */ /* 0x000fe20007ffe0ff */
[----:B----4-:R-:W-:Y:S01]  /*df10*/  IMAD.WIDE R8, R17, 0x4, R116 ;  /* 0x0000000411087825 */ /* 0x010fe200078e0274 */
[----:B------:R-:W-:Y:S01]  /*df20*/  ISETP.GE.AND P5, PT, R0, c[0x0][0x17c], PT ;  /* 0x00005f0000007a0c */ /* 0x000fe20003fa6270 */
[----:B------:R3:W-:Y:S01]  /*df30*/  @P4 STG.E [R4.64], R91 ;  /* 0x0000005b04004986 */ /* 0x0007e2000c101904 */
[----:B------:R-:W-:Y:S01]  /*df40*/  ISETP.LT.AND P0, PT, R201, c[0x0][0x178], !P0 ;  /* 0x00005e00c9007a0c */ /* 0x000fe20004701270 */
[----:B------:R-:W-:Y:S01]  /*df50*/  IMAD.WIDE R14, R19, 0x4, R118 ;  /* 0x00000004130e7825 */ /* 0x000fe200078e0276 */
[----:B------:R-:W-:Y:S01]  /*df60*/  ISETP.GE.AND P2, PT, R199, c[0x0][0x17c], PT ;  /* 0x00005f00c7007a0c */ /* 0x000fe20003f46270 */
[----:B------:R4:W-:Y:S01]  /*df70*/  @P1 STG.E [R8.64], R7 ;  /* 0x0000000708001986 */ /* 0x0009e2000c101904 */
[----:B-1----:R-:W-:-:S02]  /*df80*/  IADD3 R13, R19, c[0x0][0x198], RZ ;  /* 0x00006600130d7a10 */ /* 0x002fc40007ffe0ff */
[C---:B------:R-:W-:Y:S01]  /*df90*/  ISETP.LT.AND P4, PT, R200.reuse, c[0x0][0x178], !P5 ;  /* 0x00005e00c8007a0c */ /* 0x040fe20006f81270 */
[----:B------:R1:W-:Y:S01]  /*dfa0*/  @P6 STG.E [R14.64], R102 ;  /* 0x000000660e006986 */ /* 0x0003e2000c101904 */
[C---:B------:R-:W-:Y:S01]  /*dfb0*/  ISETP.LT.AND P6, PT, R200.reuse, c[0x0][0x178], !P3 ;  /* 0x00005e00c8007a0c */ /* 0x040fe20005fc1270 */
[----:B--2---:R-:W-:Y:S01]  /*dfc0*/  IMAD.WIDE R2, R19, 0x4, R116 ;  /* 0x0000000413027825 */ /* 0x004fe200078e0274 */
[----:B------:R-:W-:Y:S02]  /*dfd0*/  ISETP.LT.AND P3, PT, R201, c[0x0][0x178], !P3 ;  /* 0x00005e00c9007a0c */ /* 0x000fe40005f61270 */
[C---:B------:R-:W-:Y:S01]  /*dfe0*/  IADD3 R17, R13.reuse, c[0x0][0x198], RZ ;  /* 0x000066000d117a10 */ /* 0x040fe20007ffe0ff */
[----:B---3--:R-:W-:Y:S01]  /*dff0*/  IMAD.WIDE R4, R13, 0x4, R118 ;  /* 0x000000040d047825 */ /* 0x008fe200078e0276 */
[----:B------:R-:W-:Y:S01]  /*e000*/  ISETP.LT.AND P5, PT, R201, c[0x0][0x178], !P5 ;  /* 0x00005e00c9007a0c */ /* 0x000fe20006fa1270 */
[----:B------:R2:W-:Y:S01]  /*e010*/  @P0 STG.E [R2.64], R10 ;  /* 0x0000000a02000986 */ /* 0x0005e2000c101904 */
[----:B------:R-:W-:Y:S01]  /*e020*/  ISETP.LT.AND P1, PT, R200, c[0x0][0x178], !P2 ;  /* 0x00005e00c8007a0c */ /* 0x000fe20005721270 */
[----:B----4-:R-:W-:Y:S01]  /*e030*/  IMAD.WIDE R6, R13, 0x4, R116 ;  /* 0x000000040d067825 */ /* 0x010fe200078e0274 */
[----:B------:R-:W-:-:S02]  /*e040*/  ISETP.LT.AND P2, PT, R201, c[0x0][0x178], !P2 ;  /* 0x00005e00c9007a0c */ /* 0x000fc40005741270 */
[C---:B-1----:R-:W-:Y:S01]  /*e050*/  IADD3 R15, R17.reuse, c[0x0][0x198], RZ ;  /* 0x00006600110f7a10 */ /* 0x042fe20007ffe0ff */
[C---:B------:R-:W-:Y:S01]  /*e060*/  IMAD.WIDE R8, R17.reuse, 0x4, R118 ;  /* 0x0000000411087825 */ /* 0x040fe200078e0276 */
[----:B------:R2:W-:Y:S03]  /*e070*/  @P6 STG.E [R4.64], R103 ;  /* 0x0000006704006986 */ /* 0x0005e6000c101904 */
[----:B------:R-:W-:Y:S01]  /*e080*/  IMAD.WIDE R12, R17, 0x4, R116 ;  /* 0x00000004110c7825 */ /* 0x000fe200078e0274 */
[----:B------:R2:W-:Y:S03]  /*e090*/  @P3 STG.E [R6.64], R11 ;  /* 0x0000000b06003986 */ /* 0x0005e6000c101904 */
[C---:B------:R-:W-:Y:S01]  /*e0a0*/  IMAD.WIDE R118, R15.reuse, 0x4, R118 ;  /* 0x000000040f767825 */ /* 0x040fe200078e0276 */
[----:B------:R2:W-:Y:S03]  /*e0b0*/  @P4 STG.E [R8.64], R98 ;  /* 0x0000006208004986 */ /* 0x0005e6000c101904 */
[----:B------:R-:W-:Y:S01]  /*e0c0*/  IMAD.WIDE R116, R15, 0x4, R116 ;  /* 0x000000040f747825 */ /* 0x000fe200078e0274 */
[----:B------:R2:W-:Y:S04]  /*e0d0*/  @P5 STG.E [R12.64], R26 ;  /* 0x0000001a0c005986 */ /* 0x0005e8000c101904 */
[----:B------:R2:W-:Y:S01]  /*e0e0*/  @P1 STG.E [R118.64], R99 ;  /* 0x0000006376001986 */ /* 0x0005e2000c101904 */
[----:B------:R-:W-:Y:S05]  /*e0f0*/  @!P2 EXIT ;  /* 0x000000000000a94d */ /* 0x000fea0003800000 */
[----:B------:R-:W-:Y:S01]  /*e100*/  STG.E [R116.64], R27 ;  /* 0x0000001b74007986 */ /* 0x000fe2000c101904 */
[----:B------:R-:W-:Y:S05]  /*e110*/  EXIT ;  /* 0x000000000000794d */ /* 0x000fea0003800000 */
.L_x_2:
[----:B------:R-:W-:-:S00]  /*e120*/  BRA `(.L_x_2) ;  /* 0xfffffff000007947 */ /* 0x000fc0000383ffff */
[----:B------:R-:W-:-:S00]  /*e130*/  NOP ;  /* 0x0000000000007918 */ /* 0x000fc00000000000 */
        /* <DEDUP_REMOVED lines=12> */
.L_x_3:


//--------------------- .nv.shared.matmul_kernel  --------------------------
	.section	.nv.shared.matmul_kernel,"aw",@nobits
	.sectionflags	@""
	.align	16
